def matmul_kernel(
    a_ptr,
    b_ptr,
    c_ptr,
    M,
    N,
    K,
    stride_am,
    stride_ak,
    stride_bk,
    stride_bn,
    stride_cm,
    stride_cn,
    BLOCK_M: tl.constexpr,
    BLOCK_N: tl.constexpr,
    BLOCK_K: tl.constexpr,
    GROUP_M: tl.constexpr,
):
    pid = tl.program_id(axis=0)
    num_pid_m = tl.cdiv(M, BLOCK_M)
    num_pid_n = tl.cdiv(N, BLOCK_N)
    num_pid_in_group = GROUP_M * num_pid_n
    group_id = pid // num_pid_in_group
    first_pid_m = group_id * GROUP_M
    group_size_m = min(num_pid_m - first_pid_m, GROUP_M)
    pid_m = first_pid_m + ((pid % num_pid_in_group) % group_size_m)
    pid_n = (pid % num_pid_in_group) // group_size_m

    offs_am = (pid_m * BLOCK_M + tl.arange(0, BLOCK_M)) % M
    offs_bn = (pid_n * BLOCK_N + tl.arange(0, BLOCK_N)) % N
    offs_k = tl.arange(0, BLOCK_K)
    a_ptrs = a_ptr + offs_am[:, None] * stride_am + offs_k[None, :] * stride_ak
    b_ptrs = b_ptr + offs_k[:, None] * stride_bk + offs_bn[None, :] * stride_bn

    acc = tl.zeros((BLOCK_M, BLOCK_N), dtype=tl.float32)
    for kk in range(0, tl.cdiv(K, BLOCK_K)):
        a = tl.load(a_ptrs, mask=offs_k[None, :] < K - kk * BLOCK_K, other=0.0)
        b = tl.load(b_ptrs, mask=offs_k[:, None] < K - kk * BLOCK_K, other=0.0)
        acc = tl.dot(a, b, acc)
        a_ptrs += BLOCK_K * stride_ak
        b_ptrs += BLOCK_K * stride_bk

    c = acc.to(c_ptr.dtype.element_ty)
    offs_cm = pid_m * BLOCK_M + tl.arange(0, BLOCK_M)
    offs_cn = pid_n * BLOCK_N + tl.arange(0, BLOCK_N)
    c_ptrs = c_ptr + offs_cm[:, None] * stride_cm + offs_cn[None, :] * stride_cn
    mask = (offs_cm[:, None] < M) & (offs_cn[None, :] < N)
    tl.store(c_ptrs, c, mask=mask)

# config = {"BLOCK_K": 128, "BLOCK_M": 256, "BLOCK_N": 64, "GROUP_M": 8, "arch": "sm_100", "dtype": "fp8e4m3", "num_ctas": 4, "num_stages": 3, "num_warps": 4}
# arch = sm_100


// ===== COMPILED SASS (sm_100a) =====

	.target	sm_100a

	.elftype	@"ET_EXEC"


//--------------------- .note.nv.tkinfo           --------------------------
	.section	.note.nv.tkinfo,"",@"SHT_NOTE"
	.sectionflags	@"SHF_NOTE_NV_TKINFO"
	.tkinfo
        /*0018*/ 	.word	0x00000081
        /*0030*/ 	.string	""
        /*0030*/ 	.string	"ptxas-blackwell"
        /*0030*/ 	.string	"Cuda compilation tools, release 12.9, V12.9.86"
        /*0030*/ 	.string	"Build cuda_12.9.r12.9/compiler.36037853_0"
        /*0030*/ 	.string	"-v  -suppress-debug-info  -lineinfo  -arch sm_100a "



//--------------------- .note.nv.cuver            --------------------------
	.section	.note.nv.cuver,"",@"SHT_NOTE"
	.sectionflags	@"SHF_NOTE_NV_CUVER"
        /*0018*/ 	.short	0x0001
        /*001a*/ 	.short	0x0064
        /*001c*/ 	.short	0x0001
        /*001e*/ 	.short	0x0000
        /*0020*/ 	.short	0x0001
        /*0022*/ 	.short	0x0000


//--------------------- .nv.info                  --------------------------
	.section	.nv.info,"",@"SHT_CUDA_INFO"
	.align	4


	//----- nvinfo : EIATTR_REGCOUNT
	.align		4
        /*0000*/ 	.byte	0x04, 0x2f
        /*0002*/ 	.short	(.L_4 - .L_3)
	.align		4
.L_3:
        /*0004*/ 	.word	index@(matmul_kernel)
        /*0008*/ 	.word	0x000000ff


	//----- nvinfo : EIATTR_FRAME_SIZE
	.align		4
.L_4:
        /*000c*/ 	.byte	0x04, 0x11
        /*000e*/ 	.short	(.L_6 - .L_5)
	.align		4
.L_5:
        /*0010*/ 	.word	index@($__internal_2_$__cuda_sm10x_tcgen05_guardrail_trap_unallocated_columns_being_dealloced)
        /*0014*/ 	.word	0x000001c8


	//----- nvinfo : EIATTR_FRAME_SIZE
	.align		4
.L_6:
        /*0018*/ 	.byte	0x04, 0x11
        /*001a*/ 	.short	(.L_8 - .L_7)
	.align		4
.L_7:
        /*001c*/ 	.word	index@($__internal_1_$__cuda_sm10x_tcgen05_guardrail_trap_phase_invalid_during_alloc)
        /*0020*/ 	.word	0x000001c8


	//----- nvinfo : EIATTR_FRAME_SIZE
	.align		4
.L_8:
        /*0024*/ 	.byte	0x04, 0x11
        /*0026*/ 	.short	(.L_10 - .L_9)
	.align		4
.L_9:
        /*0028*/ 	.word	index@($__internal_0_$__cuda_sm10x_tcgen05_guardrail_trap_col_being_dealloced_not_returned_by_alloc)
        /*002c*/ 	.word	0x000001c8


	//----- nvinfo : EIATTR_FRAME_SIZE
	.align		4
.L_10:
        /*0030*/ 	.byte	0x04, 0x11
        /*0032*/ 	.short	(.L_12 - .L_11)
	.align		4
.L_11:
        /*0034*/ 	.word	index@(matmul_kernel)
        /*0038*/ 	.word	0x000001c8


	//----- nvinfo : EIATTR_MIN_STACK_SIZE
	.align		4
.L_12:
        /*003c*/ 	.byte	0x04, 0x12
        /*003e*/ 	.short	(.L_14 - .L_13)
	.align		4
.L_13:
        /*0040*/ 	.word	index@(matmul_kernel)
        /*0044*/ 	.word	0x000001c8
.L_14:


//--------------------- .nv.info.matmul_kernel    --------------------------
	.section	.nv.info.matmul_kernel,"",@"SHT_CUDA_INFO"
	.sectionflags	@""
	.align	4


	//----- nvinfo : EIATTR_CUDA_API_VERSION
	.align		4
        /*0000*/ 	.byte	0x04, 0x37
        /*0002*/ 	.short	(.L_16 - .L_15)
.L_15:
        /*0004*/ 	.word	0x00000081


	//----- nvinfo : EIATTR_KPARAM_INFO
	.align		4
.L_16:
        /*0008*/ 	.byte	0x04, 0x17
        /*000a*/ 	.short	(.L_18 - .L_17)
.L_17:
        /*000c*/ 	.word	0x00000000
        /*0010*/ 	.short	0x000d
        /*0012*/ 	.short	0x0048
        /*0014*/ 	.byte	0x00, 0xf4, 0x21, 0x00


	//----- nvinfo : EIATTR_KPARAM_INFO
	.align		4
.L_18:
        /*0018*/ 	.byte	0x04, 0x17
        /*001a*/ 	.short	(.L_20 - .L_19)
.L_19:
        /*001c*/ 	.word	0x00000000
        /*0020*/ 	.short	0x000c
        /*0022*/ 	.short	0x0040
        /*0024*/ 	.byte	0x00, 0xf4, 0x21, 0x00


	//----- nvinfo : EIATTR_KPARAM_INFO
	.align		4
.L_20:
        /*0028*/ 	.byte	0x04, 0x17
        /*002a*/ 	.short	(.L_22 - .L_21)
.L_21:
        /*002c*/ 	.word	0x00000000
        /*0030*/ 	.short	0x000b
        /*0032*/ 	.short	0x0038
        /*0034*/ 	.byte	0x00, 0xf0, 0x11, 0x00


	//----- nvinfo : EIATTR_KPARAM_INFO
	.align		4
.L_22:
        /*0038*/ 	.byte	0x04, 0x17
        /*003a*/ 	.short	(.L_24 - .L_23)
.L_23:
        /*003c*/ 	.word	0x00000000
        /*0040*/ 	.short	0x000a
        /*0042*/ 	.short	0x0034
        /*0044*/ 	.byte	0x00, 0xf0, 0x11, 0x00


	//----- nvinfo : EIATTR_KPARAM_INFO
	.align		4
.L_24:
        /*0048*/ 	.byte	0x04, 0x17
        /*004a*/ 	.short	(.L_26 - .L_25)
.L_25:
        /*004c*/ 	.word	0x00000000
        /*0050*/ 	.short	0x0009
        /*0052*/ 	.short	0x0030
        /*0054*/ 	.byte	0x00, 0xf0, 0x11, 0x00


	//----- nvinfo : EIATTR_KPARAM_INFO
	.align		4
.L_26:
        /*0058*/ 	.byte	0x04, 0x17
        /*005a*/ 	.short	(.L_28 - .L_27)
.L_27:
        /*005c*/ 	.word	0x00000000
        /*0060*/ 	.short	0x0008
        /*0062*/ 	.short	0x002c
        /*0064*/ 	.byte	0x00, 0xf0, 0x11, 0x00


	//----- nvinfo : EIATTR_KPARAM_INFO
	.align		4
.L_28:
        /*0068*/ 	.byte	0x04, 0x17
        /*006a*/ 	.short	(.L_30 - .L_29)
.L_29:
        /*006c*/ 	.word	0x00000000
        /*0070*/ 	.short	0x0007
        /*0072*/ 	.short	0x0028
        /*0074*/ 	.byte	0x00, 0xf0, 0x11, 0x00


	//----- nvinfo : EIATTR_KPARAM_INFO
	.align		4
.L_30:
        /*0078*/ 	.byte	0x04, 0x17
        /*007a*/ 	.short	(.L_32 - .L_31)
.L_31:
        /*007c*/ 	.word	0x00000000
        /*0080*/ 	.short	0x0006
        /*0082*/ 	.short	0x0024
        /*0084*/ 	.byte	0x00, 0xf0, 0x11, 0x00


	//----- nvinfo : EIATTR_KPARAM_INFO
	.align		4
.L_32:
        /*0088*/ 	.byte	0x04, 0x17
        /*008a*/ 	.short	(.L_34 - .L_33)
.L_33:
        /*008c*/ 	.word	0x00000000
        /*0090*/ 	.short	0x0005
        /*0092*/ 	.short	0x0020
        /*0094*/ 	.byte	0x00, 0xf0, 0x11, 0x00


	//----- nvinfo : EIATTR_KPARAM_INFO
	.align		4
.L_34:
        /*0098*/ 	.byte	0x04, 0x17
        /*009a*/ 	.short	(.L_36 - .L_35)
.L_35:
        /*009c*/ 	.word	0x00000000
        /*00a0*/ 	.short	0x0004
        /*00a2*/ 	.short	0x001c
        /*00a4*/ 	.byte	0x00, 0xf0, 0x11, 0x00


	//----- nvinfo : EIATTR_KPARAM_INFO
	.align		4
.L_36:
        /*00a8*/ 	.byte	0x04, 0x17
        /*00aa*/ 	.short	(.L_38 - .L_37)
.L_37:
        /*00ac*/ 	.word	0x00000000
        /*00b0*/ 	.short	0x0003
        /*00b2*/ 	.short	0x0018
        /*00b4*/ 	.byte	0x00, 0xf0, 0x11, 0x00


	//----- nvinfo : EIATTR_KPARAM_INFO
	.align		4
.L_38:
        /*00b8*/ 	.byte	0x04, 0x17
        /*00ba*/ 	.short	(.L_40 - .L_39)
.L_39:
        /*00bc*/ 	.word	0x00000000
        /*00c0*/ 	.short	0x0002
        /*00c2*/ 	.short	0x0010
        /*00c4*/ 	.byte	0x00, 0xf4, 0x21, 0x00


	//----- nvinfo : EIATTR_KPARAM_INFO
	.align		4
.L_40:
        /*00c8*/ 	.byte	0x04, 0x17
        /*00ca*/ 	.short	(.L_42 - .L_41)
.L_41:
        /*00cc*/ 	.word	0x00000000
        /*00d0*/ 	.short	0x0001
        /*00d2*/ 	.short	0x0008
        /*00d4*/ 	.byte	0x00, 0xf4, 0x21, 0x00


	//----- nvinfo : EIATTR_KPARAM_INFO
	.align		4
.L_42:
        /*00d8*/ 	.byte	0x04, 0x17
        /*00da*/ 	.short	(.L_44 - .L_43)
.L_43:
        /*00dc*/ 	.word	0x00000000
        /*00e0*/ 	.short	0x0000
        /*00e2*/ 	.short	0x0000
        /*00e4*/ 	.byte	0x00, 0xf4, 0x21, 0x00


	//----- nvinfo : EIATTR_EXPLICIT_CLUSTER
	.align		4
.L_44:
        /*00e8*/ 	.byte	0x01, 0x3e
	.zero		2


	//----- nvinfo : EIATTR_CTA_PER_CLUSTER
	.align		4
        /*00ec*/ 	.byte	0x04, 0x3d
        /*00ee*/ 	.short	(.L_46 - .L_45)
.L_45:
        /*00f0*/ 	.word	0x00000004
        /*00f4*/ 	.word	0x00000001
        /*00f8*/ 	.word	0x00000001


	//----- nvinfo : EIATTR_AT_ENTRY_FRAGMENTS
	.align		4
.L_46:
        /*00fc*/ 	.byte	0x04, 0x4f
        /*00fe*/ 	.short	(.L_48 - .L_47)


	//   ....[0]....
.L_47:
        /*0100*/ 	.word	0x00000004


	//----- nvinfo : EIATTR_RESERVED_SMEM_USED
	.align		4
.L_48:
        /*0104*/ 	.byte	0x01, 0x41
	.zero		2


	//----- nvinfo : EIATTR_SPARSE_MMA_MASK
	.align		4
        /*0108*/ 	.byte	0x03, 0x50
        /*010a*/ 	.short	0x0000


	//----- nvinfo : EIATTR_TCGEN05_1CTA_USED
	.align		4
        /*010c*/ 	.byte	0x01, 0x51
	.zero		2


	//----- nvinfo : EIATTR_MAXREG_COUNT
	.align		4
        /*0110*/ 	.byte	0x03, 0x1b
        /*0112*/ 	.short	0x00ff


	//----- nvinfo : EIATTR_NUM_BARRIERS
	.align		4
        /*0114*/ 	.byte	0x02, 0x4c
        /*0116*/ 	.byte	0x01
	.zero		1


	//----- nvinfo : EIATTR_ANNOTATIONS
	.align		4
        /*0118*/ 	.byte	0x04, 0x55
        /*011a*/ 	.short	(.L_50 - .L_49)


	//   ....[0]....
.L_49:
        /*011c*/ 	.word	0x00000001
        /*0120*/ 	.byte	0x30, 0x0c, 0x00, 0x00, 0x01, 0x00, 0x00, 0x00, 0x70, 0x1b, 0x00, 0x00, 0x01, 0x00, 0x00, 0x00
        /* <DEDUP_REMOVED lines=200> */
        /*0db0*/ 	.byte	0x90, 0xf3, 0x00, 0x00, 0x01, 0x00, 0x00, 0x00, 0xe0, 0xfb, 0x00, 0x00


	//----- nvinfo : EIATTR_INT_WARP_WIDE_INSTR_OFFSETS
	.align		4
.L_50:
        /*0dbc*/ 	.byte	0x04, 0x31
        /*0dbe*/ 	.short	(.L_52 - .L_51)


	//   ....[0]....
.L_51:
        /*0dc0*/ 	.word	0x00001dc0


	//   ....[1]....
        /*0dc4*/ 	.word	0x00001dd0


	//   ....[2]....
        /*0dc8*/ 	.word	0x000069c0


	//   ....[3]....
        /*0dcc*/ 	.word	0x00011380


	//   ....[4]....
        /*0dd0*/ 	.word	0x000113d0


	//----- nvinfo : EIATTR_COOP_GROUP_MASK_REGIDS
	.align		4
.L_52:
        /*0dd4*/ 	.byte	0x04, 0x29
        /*0dd6*/ 	.short	(.L_54 - .L_53)


	//   ....[0]....
.L_53:
        /*0dd8*/ 	.word	0xffffffff


	//   ....[1]....
        /*0ddc*/ 	.word	0xffffffff


	//   ....[2]....
        /*0de0*/ 	.word	0xffffffff


	//   ....[3]....
        /*0de4*/ 	.word	0xffffffff


	//----- nvinfo : EIATTR_COOP_GROUP_INSTR_OFFSETS
	.align		4
.L_54:
        /*0de8*/ 	.byte	0x04, 0x28
        /*0dea*/ 	.short	(.L_56 - .L_55)


	//   ....[0]....
.L_55:
        /*0dec*/ 	.word	0x00000080


	//   ....[1]....
        /*0df0*/ 	.word	0x00000340


	//   ....[2]....
        /*0df4*/ 	.word	0x00011210


	//   ....[3]....
        /*0df8*/ 	.word	0x00011480


	//----- nvinfo : EIATTR_VRC_CTA_INIT_COUNT
	.align		4
.L_56:
        /*0dfc*/ 	.byte	0x02, 0x4a
        /*0dfe*/ 	.byte	0x80
	.zero		1


	//----- nvinfo : EIATTR_MBARRIER_INSTR_OFFSETS
	.align		4
        /*0e00*/ 	.byte	0x04, 0x39
        /*0e02*/ 	.short	(.L_58 - .L_57)


	//   ....[0]....
.L_57:
        /*0e04*/ 	.word	0x00001f90
        /*0e08*/ 	.word	0x000000ff
        /*0e0c*/ 	.word	0x00000000
        /*0e10*/ 	.short	0x0100
        /*0e12*/ 	.byte	0x06
	.zero		1


	//   ....[1]....
        /*0e14*/ 	.word	0x00006a00
        /*0e18*/ 	.word	0x000000ff
        /*0e1c*/ 	.word	0x00008008
        /*0e20*/ 	.short	0x0100
        /*0e22*/ 	.byte	0x09
	.zero		1


	//   ....[2]....
        /*0e24*/ 	.word	0x0000b650
        /*0e28*/ 	.word	0x000000ff
        /*0e2c*/ 	.word	0x00000000
        /*0e30*/ 	.short	0x010a
        /*0e32*/ 	.byte	0x06
	.zero		1


	//   ....[3]....
        /*0e34*/ 	.word	0x0000fbc0
        /*0e38*/ 	.word	0x000000ff
        /*0e3c*/ 	.word	0x00000000
        /*0e40*/ 	.short	0x010a
        /*0e42*/ 	.byte	0x06
	.zero		1


	//   ....[4]....
        /*0e44*/ 	.word	0x0000fc50
        /*0e48*/ 	.word	0x000000ff
        /*0e4c*/ 	.word	0x00008000
        /*0e50*/ 	.short	0x0108
        /*0e52*/ 	.byte	0x09
	.zero		1


	//   ....[5]....
        /*0e54*/ 	.word	0x0000fcf0
        /*0e58*/ 	.word	0x000000ff
        /*0e5c*/ 	.word	0x00008008
        /*0e60*/ 	.short	0x0108
        /*0e62*/ 	.byte	0x09
	.zero		1


	//   ....[6]....
        /*0e64*/ 	.word	0x000114a0
        /*0e68*/ 	.word	0x000000ff
        /*0e6c*/ 	.word	0x00000000
        /*0e70*/ 	.short	0x010a
        /*0e72*/ 	.byte	0x06
	.zero		1


	//   ....[7]....
        /*0e74*/ 	.word	0x000114d0
        /*0e78*/ 	.word	0x000000ff
        /*0e7c*/ 	.word	0x00000000
        /*0e80*/ 	.short	0x010a
        /*0e82*/ 	.byte	0x06
	.zero		1


	//----- nvinfo : EIATTR_NUM_MBARRIERS
	.align		4
.L_58:
        /*0e84*/ 	.byte	0x03, 0x38
        /*0e86*/ 	.short	0x0002


	//----- nvinfo : EIATTR_EXIT_INSTR_OFFSETS
	.align		4
        /*0e88*/ 	.byte	0x04, 0x1c
        /*0e8a*/ 	.short	(.L_60 - .L_59)


	//   ....[0]....
.L_59:
        /*0e8c*/ 	.word	0x00011490


	//----- nvinfo : EIATTR_REQNTID
	.align		4
.L_60:
        /*0e90*/ 	.byte	0x04, 0x10
        /*0e92*/ 	.short	(.L_62 - .L_61)
.L_61:
        /*0e94*/ 	.word	0x00000080
        /*0e98*/ 	.word	0x00000001
        /*0e9c*/ 	.word	0x00000001


	//----- nvinfo : EIATTR_CRS_STACK_SIZE
	.align		4
.L_62:
        /*0ea0*/ 	.byte	0x04, 0x1e
        /*0ea2*/ 	.short	(.L_64 - .L_63)
.L_63:
        /*0ea4*/ 	.word	0x00000000


	//----- nvinfo : EIATTR_CBANK_PARAM_SIZE
	.align		4
.L_64:
        /*0ea8*/ 	.byte	0x03, 0x19
        /*0eaa*/ 	.short	0x0050


	//----- nvinfo : EIATTR_PARAM_CBANK
	.align		4
        /*0eac*/ 	.byte	0x04, 0x0a
        /*0eae*/ 	.short	(.L_66 - .L_65)
	.align		4
.L_65:
        /*0eb0*/ 	.word	index@(.nv.constant0.matmul_kernel)
        /*0eb4*/ 	.short	0x0380
        /*0eb6*/ 	.short	0x0050


	//----- nvinfo : EIATTR_SW_WAR
	.align		4
.L_66:
        /*0eb8*/ 	.byte	0x04, 0x36
        /*0eba*/ 	.short	(.L_68 - .L_67)
.L_67:
        /*0ebc*/ 	.word	0x00000008
.L_68:


//--------------------- .nv.compat                --------------------------
	.section	.nv.compat,"",@"SHT_CUDA_COMPAT_INFO"
	.align	4
        /*0000*/ 	.byte	0x02, 0x02, 0x02, 0x00, 0x02, 0x05, 0x05, 0x00, 0x02, 0x03, 0x00, 0x00, 0x02, 0x06, 0x01, 0x00


//--------------------- .nv.callgraph             --------------------------
	.section	.nv.callgraph,"",@"SHT_CUDA_CALLGRAPH"
	.align	4
	.sectionentsize	8
	.align		4
        /*0000*/ 	.word	0x00000000
	.align		4
        /*0004*/ 	.word	0xffffffff
	.align		4
        /*0008*/ 	.word	0x00000000
	.align		4
        /*000c*/ 	.word	0xfffffffe
	.align		4
        /*0010*/ 	.word	0x00000000
	.align		4
        /*0014*/ 	.word	0xfffffffd
	.align		4
        /*0018*/ 	.word	0x00000000
	.align		4
        /*001c*/ 	.word	0xfffffffc


//--------------------- .text.matmul_kernel       --------------------------
	.section	.text.matmul_kernel,"ax",@progbits
	.align	128
        .global         matmul_kernel
        .type           matmul_kernel,@function
        .size           matmul_kernel,(.L_x_20 - matmul_kernel)
        .other          matmul_kernel,@"STO_CUDA_ENTRY STV_DEFAULT"
matmul_kernel:
.text.matmul_kernel:
[----:B------:R-:W0:Y:S01]  /*0000*/  LDC R1, c[0x0][0x37c] ;  /* 0x0000df00ff017b82 */ /* 0x000e220000000800 */
[----:B------:R-:W1:Y:S01]  /*0010*/  S2R R0, SR_TID.X ;  /* 0x0000000000007919 */ /* 0x000e620000002100 */
[----:B0-----:R-:W-:Y:S01]  /*0020*/  VIADD R1, R1, 0xfffffe38 ;  /* 0xfffffe3801017836 */ /* 0x001fe20000000000 */
[----:B------:R-:W0:Y:S01]  /*0030*/  LDCU.64 UR20, c[0x0][0x358] ;  /* 0x00006b00ff1477ac */ /* 0x000e220008000a00 */
[----:B-1----:R-:W-:-:S13]  /*0040*/  ISETP.GE.U32.AND P0, PT, R0, 0x20, PT ;  /* 0x000000200000780c */ /* 0x002fda0003f06070 */
[----:B------:R-:W-:Y:S02]  /*0050*/  VOTEU.ANY UP0, P0 ;  /* 0x0000000000ff7886 */ /* 0x000fe40000000100 */
[----:B------:R-:W-:Y:S05]  /*0060*/  BRA.U UP0, `(.L_x_0) ;  /* 0x0000000100b87547 */ /* 0x000fea000b800000 */
[----:B------:R-:W1:Y:S01]  /*0070*/  S2UR UR6, SR_CgaCtaId ;  /* 0x00000000000679c3 */ /* 0x000e620000008800 */
[----:B------:R-:W-:Y:S01]  /*0080*/  NOP ;  /* 0x0000000000007918 */ /* 0x000fe20000000000 */
[----:B------:R-:W-:Y:S02]  /*0090*/  UMOV UR4, 0x40 ;  /* 0x0000004000047882 */ /* 0x000fe40000000000 */
[----:B-1----:R-:W-:-:S09]  /*00a0*/  ULEA UR4, UR6, UR4, 0x18 ;  /* 0x0000000406047291 */ /* 0x002fd2000f8ec0ff */
[----:B------:R-:W1:Y:S01]  /*00b0*/  LDS.U8 R0, [UR4] ;  /* 0x00000004ff007984 */ /* 0x000e620008000000 */
[----:B------:R-:W-:Y:S02]  /*00c0*/  UMOV UR4, 0x400 ;  /* 0x0000040000047882 */ /* 0x000fe40000000000 */
[----:B------:R-:W-:Y:S01]  /*00d0*/  ULEA UR4, UR6, UR4, 0x18 ;  /* 0x0000000406047291 */ /* 0x000fe2000f8ec0ff */
[----:B-1----:R-:W-:-:S13]  /*00e0*/  ISETP.NE.AND P0, PT, R0, RZ, PT ;  /* 0x000000ff0000720c */ /* 0x002fda0003f05270 */
[----:B------:R-:W-:Y:S05]  /*00f0*/  @P0 BRA `(.L_x_1) ;  /* 0x00000000007c0947 */ /* 0x000fea0003800000 */
[----:B------:R-:W-:-:S13]  /*0100*/  ELECT P0, URZ, PT ;  /* 0x0000000000ff782f */ /* 0x000fda0003800000 */
[----:B------:R-:W-:Y:S05]  /*0110*/  @!P0 BRA `(.L_x_2) ;  /* 0x0000000000848947 */ /* 0x000fea0003800000 */
[----:B------:R-:W-:Y:S01]  /*0120*/  UMOV UR5, 0x2 ;  /* 0x0000000200057882 */ /* 0x000fe20000000000 */
[----:B------:R-:W-:Y:S02]  /*0130*/  IMAD.MOV.U32 R4, RZ, RZ, 0x1 ;  /* 0x00000001ff047424 */ /* 0x000fe400078e00ff */
[----:B------:R-:W-:Y:S02]  /*0140*/  IMAD.MOV.U32 R5, RZ, RZ, 0x3 ;  /* 0x00000003ff057424 */ /* 0x000fe400078e00ff */
[----:B------:R-:W-:Y:S04]  /*0150*/  DEPBAR.LE SB1, 0x36 ;  /* 0x00009d800000791a */ /* 0x000fe80000000000 */
[----:B------:R-:W1:Y:S02]  /*0160*/  UTCATOMSWS.FIND_AND_SET.ALIGN UP1, UR5, UR5 ;  /* 0x00000005000575e3 */ /* 0x000e640008020800 */
[----:B-1----:R-:W-:-:S04]  /*0170*/  PLOP3.LUT P0, PT, PT, PT, UP1, 0x80, 0x8 ;  /* 0x000000000008781c */ /* 0x002fc80003f0f018 */
[----:B------:R-:W-:-:S04]  /*0180*/  SEL R0, RZ, 0xffffffff, !P0 ;  /* 0xffffffffff007807 */ /* 0x000fc80004000000 */
[----:B------:R-:W-:Y:S01]  /*0190*/  ISETP.NE.AND P0, PT, R0, RZ, PT ;  /* 0x000000ff0000720c */ /* 0x000fe20003f05270 */
[----:B------:R-:W-:-:S12]  /*01a0*/  IMAD.U32 R0, RZ, RZ, UR5 ;  /* 0x00000005ff007e24 */ /* 0x000fd8000f8e00ff */
[----:B------:R-:W-:Y:S05]  /*01b0*/  @P0 BRA `(.L_x_3) ;  /* 0x0000000000240947 */ /* 0x000fea0003800000 */
.L_x_4:
[----:B------:R-:W-:Y:S05]  /*01c0*/  NANOSLEEP 0x64 ;  /* 0x000000640000795d */ /* 0x000fea0003800000 */
[----:B------:R-:W-:-:S05]  /*01d0*/  UMOV UR5, 0x2 ;  /* 0x0000000200057882 */ /* 0x000fca0000000000 */
[----:B------:R-:W-:Y:S04]  /*01e0*/  DEPBAR.LE SB1, 0x36 ;  /* 0x00009d800000791a */ /* 0x000fe80000000000 */
[----:B------:R-:W1:Y:S02]  /*01f0*/  UTCATOMSWS.FIND_AND_SET.ALIGN UP1, UR5, UR5 ;  /* 0x00000005000575e3 */ /* 0x000e640008020800 */
[----:B-1----:R-:W-:-:S04]  /*0200*/  PLOP3.LUT P0, PT, PT, PT, UP1, 0x80, 0x8 ;  /* 0x000000000008781c */ /* 0x002fc80003f0f018 */
[----:B------:R-:W-:-:S04]  /*0210*/  SEL R0, RZ, 0xffffffff, !P0 ;  /* 0xffffffffff007807 */ /* 0x000fc80004000000 */
[----:B------:R-:W-:Y:S01]  /*0220*/  ISETP.NE.AND P0, PT, R0, RZ, PT ;  /* 0x000000ff0000720c */ /* 0x000fe20003f05270 */
[----:B------:R-:W-:-:S12]  /*0230*/  IMAD.U32 R0, RZ, RZ, UR5 ;  /* 0x00000005ff007e24 */ /* 0x000fd8000f8e00ff */
[----:B------:R-:W-:Y:S05]  /*0240*/  @!P0 BRA `(.L_x_4) ;  /* 0xfffffffc00dc8947 */ /* 0x000fea000383ffff */
.L_x_3:
[C---:B------:R-:W-:Y:S01]  /*0250*/  VIADD R3, R0.reuse, 0x10 ;  /* 0x0000001000037836 */ /* 0x040fe20000000000 */
[----:B------:R-:W-:Y:S01]  /*0260*/  UMOV UR5, 0x50 ;  /* 0x0000005000057882 */ /* 0x000fe20000000000 */
[----:B------:R-:W-:Y:S01]  /*0270*/  SHF.L.U32 R2, R5, R0, RZ ;  /* 0x0000000005027219 */ /* 0x000fe200000006ff */
[----:B------:R-:W-:Y:S01]  /*0280*/  ULEA UR5, UR6, UR5, 0x18 ;  /* 0x0000000506057291 */ /* 0x000fe2000f8ec0ff */
[----:B------:R-:W-:Y:S01]  /*0290*/  IMAD.SHL.U32 R0, R0, 0x20, RZ ;  /* 0x0000002000007824 */ /* 0x000fe200078e00ff */
[----:B------:R-:W-:-:S04]  /*02a0*/  SHF.L.U32 R3, R4, R3, RZ ;  /* 0x0000000304037219 */ /* 0x000fc800000006ff */
[----:B------:R-:W-:-:S05]  /*02b0*/  LOP3.LUT R2, R3, R2, RZ, 0xfc, !PT ;  /* 0x0000000203027212 */ /* 0x000fca00078efcff */
[----:B------:R1:W-:Y:S04]  /*02c0*/  ATOMS.OR RZ, [UR5], R2 ;  /* 0x00000002ffff798c */ /* 0x0003e8000b000005 */
[----:B------:R1:W-:Y:S01]  /*02d0*/  STS [UR4], R0 ;  /* 0x00000000ff007988 */ /* 0x0003e20008000804 */
[----:B------:R-:W-:Y:S05]  /*02e0*/  BRA `(.L_x_2) ;  /* 0x0000000000107947 */ /* 0x000fea0003800000 */
.L_x_1:
[----:B------:R-:W-:Y:S01]  /*02f0*/  IMAD.MOV.U32 R0, RZ, RZ, -0x1 ;  /* 0xffffffffff007424 */ /* 0x000fe200078e00ff */
[----:B------:R-:W-:-:S04]  /*0300*/  MOV R2, 0x330 ;  /* 0x0000033000027802 */ /* 0x000fc80000000f00 */
[----:B------:R1:W-:Y:S03]  /*0310*/  STS [UR4], R0 ;  /* 0x00000000ff007988 */ /* 0x0003e60008000804 */
[----:B01----:R-:W-:Y:S05]  /*0320*/  CALL.REL.NOINC `($__internal_1_$__cuda_sm10x_tcgen05_guardrail_trap_phase_invalid_during_alloc) ;  /* 0x0000011000807944 */ /* 0x003fea0003c00000 */
.L_x_2:
[----:B------:R-:W-:Y:S05]  /*0330*/  WARPSYNC.ALL ;  /* 0x0000000000007948 */ /* 0x000fea0003800000 */
[----:B------:R-:W-:Y:S01]  /*0340*/  NOP ;  /* 0x0000000000007918 */ /* 0x000fe20000000000 */
.L_x_0:
[----:B------:R-:W2:Y:S08]  /*0350*/  LDC.64 R100, c[0x0][0x398] ;  /* 0x0000e600ff647b82 */ /* 0x000eb00000000a00 */
[----:B------:R-:W3:Y:S02]  /*0360*/  S2UR UR5, SR_CgaSize ;  /* 0x00000000000579c3 */ /* 0x000ee40000008a00 */
[----:B---3--:R-:W-:-:S12]  /*0370*/  UIMAD UR5, UR5, -0xa0, URZ ;  /* 0xffffff60050578a4 */ /* 0x008fd8000f8e02ff */
[----:B------:R-:W3:Y:S01]  /*0380*/  LDCU UR5, c[0x0][UR5+0x2b0] ;  /* 0x00005600050577ac */ /* 0x000ee20008000800 */
[----:B------:R-:W4:Y:S01]  /*0390*/  S2R R13, SR_TID.X ;  /* 0x00000000000d7919 */ /* 0x000f220000002100 */
[----:B------:R-:W-:Y:S01]  /*03a0*/  UMOV UR9, 0x400 ;  /* 0x0000040000097882 */ /* 0x000fe20000000000 */
[----:B------:R-:W5:Y:S01]  /*03b0*/  LDCU UR22, c[0x0][0x3a0] ;  /* 0x00007400ff1677ac */ /* 0x000f620008000800 */
[----:B------:R-:W1:Y:S01]  /*03c0*/  S2UR UR4, SR_CTAID.X ;  /* 0x00000000000479c3 */ /* 0x000e620000002500 */
[----:B------:R-:W0:Y:S01]  /*03d0*/  LDCU.64 UR12, c[0x0][0x3a8] ;  /* 0x00007500ff0c77ac */ /* 0x000e220008000a00 */
[----:B------:R-:W1:Y:S01]  /*03e0*/  LDCU UR14, c[0x0][0x3a4] ;  /* 0x00007480ff0e77ac */ /* 0x000e620008000800 */
[----:B------:R-:W-:Y:S01]  /*03f0*/  UMOV UR7, 0x1 ;  /* 0x0000000100077882 */ /* 0x000fe20000000000 */
[----:B------:R-:W1:Y:S02]  /*0400*/  LDCU.128 UR16, c[0x0][0x380] ;  /* 0x00007000ff1077ac */ /* 0x000e640008000c00 */
[----:B-12---:R-:W-:Y:S01]  /*0410*/  VIADD R0, R101, 0x3f ;  /* 0x0000003f65007836 */ /* 0x006fe20000000000 */
[----:B------:R-:W-:Y:S01]  /*0420*/  IABS R77, R101 ;  /* 0x00000065004d7213 */ /* 0x000fe20000000000 */
[----:B-----5:R-:W-:Y:S01]  /*0430*/  UIADD3 UR24, UPT, UPT, UR22, 0x7f, URZ ;  /* 0x0000007f16187890 */ /* 0x020fe2000fffe0ff */
[----:B0-----:R-:W-:-:S02]  /*0440*/  IMAD.U32 R32, RZ, RZ, UR12 ;  /* 0x0000000cff207e24 */ /* 0x001fc4000f8e00ff */
[----:B------:R-:W-:Y:S01]  /*0450*/  SHF.R.S32.HI R3, RZ, 0x1f, R0 ;  /* 0x0000001fff037819 */ /* 0x000fe20000011400 */
[----:B------:R-:W-:Y:S01]  /*0460*/  UISETP.GT.AND UP1, UPT, UR24, 0x7f, UPT ;  /* 0x0000007f1800788c */ /* 0x000fe2000bf24270 */
[----:B------:R-:W-:Y:S01]  /*0470*/  IMAD.U32 R59, RZ, RZ, UR12 ;  /* 0x0000000cff3b7e24 */ /* 0x000fe2000f8e00ff */
[----:B------:R-:W-:Y:S02]  /*0480*/  I2FP.F32.U32 R5, UR4 ;  /* 0x0000000400057c45 */ /* 0x000fe40008201000 */
[----:B------:R-:W-:Y:S02]  /*0490*/  LEA.HI R3, R3, R0, RZ, 0x6 ;  /* 0x0000000003037211 */ /* 0x000fe400078f30ff */
[----:B----4-:R-:W-:Y:S01]  /*04a0*/  SHF.R.U32.HI R8, RZ, 0x5, R13 ;  /* 0x00000005ff087819 */ /* 0x010fe2000001160d */
[----:B---3--:R-:W-:Y:S01]  /*04b0*/  FMUL R5, R5, UR5 ;  /* 0x0000000505057c20 */ /* 0x008fe20008400000 */
[----:B------:R-:W-:Y:S01]  /*04c0*/  SHF.R.S32.HI R3, RZ, 0x6, R3 ;  /* 0x00000006ff037819 */ /* 0x000fe20000011403 */
[----:B------:R-:W0:Y:S01]  /*04d0*/  S2UR UR5, SR_CgaCtaId ;  /* 0x00000000000579c3 */ /* 0x000e220000008800 */
[----:B------:R-:W-:-:S03]  /*04e0*/  R2UR UR11, R8 ;  /* 0x00000000080b72ca */ /* 0x000fc600000e0000 */
[----:B------:R-:W-:Y:S01]  /*04f0*/  IMAD.SHL.U32 R4, R3, 0x8, RZ ;  /* 0x0000000803047824 */ /* 0x000fe200078e00ff */
[----:B------:R-:W-:Y:S04]  /*0500*/  F2I.U32.TRUNC.NTZ R5, R5 ;  /* 0x0000000500057305 */ /* 0x000fe8000020f000 */
[----:B------:R-:W-:-:S04]  /*0510*/  IABS R7, R4 ;  /* 0x0000000400077213 */ /* 0x000fc80000000000 */
[----:B------:R-:W1:Y:S01]  /*0520*/  I2F.RP R0, R7 ;  /* 0x0000000700007306 */ /* 0x000e620000209400 */
[----:B0-----:R-:W-:Y:S01]  /*0530*/  ULEA UR9, UR5, UR9, 0x18 ;  /* 0x0000000905097291 */ /* 0x001fe2000f8ec0ff */
[----:B------:R-:W-:Y:S01]  /*0540*/  BAR.SYNC.DEFER_BLOCKING 0x0 ;  /* 0x0000000000007b1d */ /* 0x000fe20000010000 */
[----:B------:R-:W-:Y:S02]  /*0550*/  USHF.L.U32 UR4, UR5, 0x6, URZ ;  /* 0x0000000605047899 */ /* 0x000fe400080006ff */
[----:B------:R-:W-:-:S03]  /*0560*/  UIADD3 UR6, UPT, UPT, UR9, 0x8000, URZ ;  /* 0x0000800009067890 */ /* 0x000fc6000fffe0ff */
[----:B-1----:R-:W0:Y:S01]  /*0570*/  MUFU.RCP R0, R0 ;  /* 0x0000000000007308 */ /* 0x002e220000001000 */
[----:B------:R-:W-:Y:S01]  /*0580*/  IMAD.U32 R8, RZ, RZ, UR4 ;  /* 0x00000004ff087e24 */ /* 0x000fe2000f8e00ff */
[----:B------:R-:W-:-:S04]  /*0590*/  USHF.L.U32 UR4, UR11, 0x15, URZ ;  /* 0x000000150b047899 */ /* 0x000fc800080006ff */
[----:B------:R-:W-:Y:S01]  /*05a0*/  ULOP3.LUT UR4, UR4, 0x600000, URZ, 0xc0, !UPT ;  /* 0x0060000004047892 */ /* 0x000fe2000f8ec0ff */
[----:B0-----:R-:W-:Y:S01]  /*05b0*/  VIADD R2, R0, 0xffffffe ;  /* 0x0ffffffe00027836 */ /* 0x001fe20000000000 */
[----:B------:R-:W-:Y:S01]  /*05c0*/  IABS R0, R5 ;  /* 0x0000000500007213 */ /* 0x000fe20000000000 */
[----:B------:R-:W0:Y:S02]  /*05d0*/  LDS R11, [UR9] ;  /* 0x00000009ff0b7984 */ /* 0x000e240008000800 */
[----:B------:R1:W2:Y:S02]  /*05e0*/  F2I.FTZ.U32.TRUNC.NTZ R3, R2 ;  /* 0x0000000200037305 */ /* 0x0002a4000021f000 */
[----:B-1----:R-:W-:Y:S02]  /*05f0*/  IMAD.MOV.U32 R2, RZ, RZ, RZ ;  /* 0x000000ffff027224 */ /* 0x002fe400078e00ff */
[----:B--2---:R-:W-:-:S04]  /*0600*/  IMAD.MOV R6, RZ, RZ, -R3 ;  /* 0x000000ffff067224 */ /* 0x004fc800078e0a03 */
[----:B------:R-:W-:Y:S01]  /*0610*/  IMAD R9, R6, R7, RZ ;  /* 0x0000000706097224 */ /* 0x000fe200078e02ff */
[----:B------:R-:W-:-:S03]  /*0620*/  IABS R6, R4 ;  /* 0x0000000400067213 */ /* 0x000fc60000000000 */
[----:B------:R-:W-:-:S04]  /*0630*/  IMAD.HI.U32 R3, R3, R9, R2 ;  /* 0x0000000903037227 */ /* 0x000fc800078e0002 */
[----:B------:R-:W-:Y:S02]  /*0640*/  IMAD.MOV R2, RZ, RZ, -R6 ;  /* 0x000000ffff027224 */ /* 0x000fe400078e0a06 */
[----:B------:R-:W-:-:S04]  /*0650*/  IMAD.HI.U32 R3, R3, R0, RZ ;  /* 0x0000000003037227 */ /* 0x000fc800078e00ff */
[----:B------:R-:W-:Y:S01]  /*0660*/  IMAD R0, R3, R2, R0 ;  /* 0x0000000203007224 */ /* 0x000fe200078e0200 */
[----:B------:R-:W-:Y:S04]  /*0670*/  BAR.SYNC.DEFER_BLOCKING 0x0 ;  /* 0x0000000000007b1d */ /* 0x000fe80000010000 */
[----:B------:R-:W-:Y:S02]  /*0680*/  ISETP.GT.U32.AND P1, PT, R7, R0, PT ;  /* 0x000000000700720c */ /* 0x000fe40003f24070 */
[----:B0-----:R-:W-:-:S11]  /*0690*/  R2UR UR8, R11 ;  /* 0x000000000b0872ca */ /* 0x001fd600000e0000 */
[----:B------:R-:W-:Y:S02]  /*06a0*/  @!P1 IMAD.IADD R0, R0, 0x1, -R7 ;  /* 0x0000000100009824 */ /* 0x000fe400078e0a07 */
[----:B------:R-:W-:Y:S01]  /*06b0*/  @!P1 VIADD R3, R3, 0x1 ;  /* 0x0000000103039836 */ /* 0x000fe20000000000 */
[----:B------:R-:W-:Y:S01]  /*06c0*/  ISETP.NE.AND P1, PT, R4, RZ, PT ;  /* 0x000000ff0400720c */ /* 0x000fe20003f25270 */
[----:B------:R-:W-:Y:S01]  /*06d0*/  UIADD3 UR10, UPT, UPT, UR8, UR4, URZ ;  /* 0x00000004080a7290 */ /* 0x000fe2000fffe0ff */
[----:B------:R-:W-:Y:S02]  /*06e0*/  ISETP.GE.U32.AND P0, PT, R0, R7, PT ;  /* 0x000000070000720c */ /* 0x000fe40003f06070 */
[----:B------:R-:W-:-:S04]  /*06f0*/  LOP3.LUT R0, R5, R4, RZ, 0x3c, !PT ;  /* 0x0000000405007212 */ /* 0x000fc800078e3cff */
[----:B------:R-:W-:Y:S01]  /*0700*/  ISETP.GE.AND P2, PT, R0, RZ, PT ;  /* 0x000000ff0000720c */ /* 0x000fe20003f46270 */
[----:B------:R-:W-:-:S06]  /*0710*/  VIADD R0, R100, 0xff ;  /* 0x000000ff64007836 */ /* 0x000fcc0000000000 */
[----:B------:R-:W-:-:S04]  /*0720*/  @P0 VIADD R3, R3, 0x1 ;  /* 0x0000000103030836 */ /* 0x000fc80000000000 */
[----:B------:R-:W-:Y:S01]  /*0730*/  IMAD.MOV.U32 R2, RZ, RZ, R3 ;  /* 0x000000ffff027224 */ /* 0x000fe200078e0003 */
[----:B------:R-:W-:-:S03]  /*0740*/  SHF.R.S32.HI R3, RZ, 0x1f, R0 ;  /* 0x0000001fff037819 */ /* 0x000fc60000011400 */
[----:B------:R-:W-:Y:S01]  /*0750*/  @!P2 IMAD.MOV R2, RZ, RZ, -R2 ;  /* 0x000000ffff02a224 */ /* 0x000fe200078e0a02 */
[----:B------:R-:W-:Y:S02]  /*0760*/  @!P1 LOP3.LUT R2, RZ, R4, RZ, 0x33, !PT ;  /* 0x00000004ff029212 */ /* 0x000fe400078e33ff */
[----:B------:R-:W-:-:S03]  /*0770*/  LEA.HI R3, R3, R0, RZ, 0x8 ;  /* 0x0000000003037211 */ /* 0x000fc600078f40ff */
[----:B------:R-:W-:Y:S02]  /*0780*/  IMAD.SHL.U32 R12, R2, 0x8, RZ ;  /* 0x00000008020c7824 */ /* 0x000fe400078e00ff */
[----:B------:R-:W-:-:S03]  /*0790*/  IMAD.MOV R2, RZ, RZ, -R2 ;  /* 0x000000ffff027224 */ /* 0x000fc600078e0a02 */
[----:B------:R-:W-:Y:S01]  /*07a0*/  LEA.HI.SX32 R3, R3, -R12, 0x18 ;  /* 0x8000000c03037211 */ /* 0x000fe200078fc2ff */
[----:B------:R-:W-:Y:S01]  /*07b0*/  IMAD R9, R4, R2, R5 ;  /* 0x0000000204097224 */ /* 0x000fe200078e0205 */
[----:B------:R-:W-:Y:S01]  /*07c0*/  IABS R4, R100 ;  /* 0x0000006400047213 */ /* 0x000fe20000000000 */
[----:B------:R-:W-:Y:S01]  /*07d0*/  IMAD.MOV.U32 R2, RZ, RZ, RZ ;  /* 0x000000ffff027224 */ /* 0x000fe200078e00ff */
[----:B------:R-:W-:-:S04]  /*07e0*/  VIMNMX R10, PT, PT, R3, 0x8, PT ;  /* 0x00000008030a7848 */ /* 0x000fc80003fe0100 */
[----:B------:R-:W-:-:S04]  /*07f0*/  IABS R6, R10 ;  /* 0x0000000a00067213 */ /* 0x000fc80000000000 */
[----:B------:R-:W0:Y:S08]  /*0800*/  I2F.RP R0, R6 ;  /* 0x0000000600007306 */ /* 0x000e300000209400 */
[----:B0-----:R-:W0:Y:S02]  /*0810*/  MUFU.RCP R0, R0 ;  /* 0x0000000000007308 */ /* 0x001e240000001000 */
[----:B0-----:R-:W-:-:S06]  /*0820*/  VIADD R3, R0, 0xffffffe ;  /* 0x0ffffffe00037836 */ /* 0x001fcc0000000000 */
[----:B------:R-:W0:Y:S02]  /*0830*/  F2I.FTZ.U32.TRUNC.NTZ R3, R3 ;  /* 0x0000000300037305 */ /* 0x000e24000021f000 */
[----:B0-----:R-:W-:-:S04]  /*0840*/  IMAD.MOV R7, RZ, RZ, -R3 ;  /* 0x000000ffff077224 */ /* 0x001fc800078e0a03 */
[----:B------:R-:W-:-:S04]  /*0850*/  IMAD R5, R7, R6, RZ ;  /* 0x0000000607057224 */ /* 0x000fc800078e02ff */
[----:B------:R-:W-:Y:S01]  /*0860*/  IMAD.HI.U32 R0, R3, R5, R2 ;  /* 0x0000000503007227 */ /* 0x000fe200078e0002 */
[----:B------:R-:W-:Y:S01]  /*0870*/  IABS R3, R9 ;  /* 0x0000000900037213 */ /* 0x000fe20000000000 */
[----:B------:R-:W0:Y:S01]  /*0880*/  I2F.RP R5, R77 ;  /* 0x0000004d00057306 */ /* 0x000e220000209400 */
[----:B------:R-:W-:-:S03]  /*0890*/  IABS R2, R10 ;  /* 0x0000000a00027213 */ /* 0x000fc60000000000 */
[----:B------:R-:W-:-:S04]  /*08a0*/  IMAD.HI.U32 R0, R0, R3, RZ ;  /* 0x0000000300007227 */ /* 0x000fc800078e00ff */
[----:B------:R-:W-:Y:S02]  /*08b0*/  IMAD.MOV R7, RZ, RZ, -R2 ;  /* 0x000000ffff077224 */ /* 0x000fe400078e0a02 */
[----:B------:R-:W-:Y:S02]  /*08c0*/  IMAD.MOV.U32 R2, RZ, RZ, R4 ;  /* 0x000000ffff027224 */ /* 0x000fe400078e0004 */
[----:B------:R-:W-:Y:S02]  /*08d0*/  IMAD R3, R0, R7, R3 ;  /* 0x0000000700037224 */ /* 0x000fe400078e0203 */
[----:B------:R-:W1:Y:S03]  /*08e0*/  I2F.RP R4, R2 ;  /* 0x0000000200047306 */ /* 0x000e660000209400 */
[----:B------:R-:W-:-:S05]  /*08f0*/  ISETP.GT.U32.AND P1, PT, R6, R3, PT ;  /* 0x000000030600720c */ /* 0x000fca0003f24070 */
[----:B0-----:R-:W0:Y:S08]  /*0900*/  MUFU.RCP R5, R5 ;  /* 0x0000000500057308 */ /* 0x001e300000001000 */
[----:B------:R-:W-:Y:S01]  /*0910*/  @!P1 IMAD.IADD R3, R3, 0x1, -R6 ;  /* 0x0000000103039824 */ /* 0x000fe200078e0a06 */
[----:B-1----:R-:W1:Y:S01]  /*0920*/  MUFU.RCP R4, R4 ;  /* 0x0000000400047308 */ /* 0x002e620000001000 */
[----:B------:R-:W-:Y:S01]  /*0930*/  @!P1 VIADD R0, R0, 0x1 ;  /* 0x0000000100009836 */ /* 0x000fe20000000000 */
[----:B------:R-:W-:-:S02]  /*0940*/  ISETP.NE.AND P1, PT, R10, RZ, PT ;  /* 0x000000ff0a00720c */ /* 0x000fc40003f25270 */
[----:B------:R-:W-:Y:S02]  /*0950*/  ISETP.GE.U32.AND P0, PT, R3, R6, PT ;  /* 0x000000060300720c */ /* 0x000fe40003f06070 */
[----:B------:R-:W-:Y:S01]  /*0960*/  LOP3.LUT R3, R9, R10, RZ, 0x3c, !PT ;  /* 0x0000000a09037212 */ /* 0x000fe200078e3cff */
[----:B0-----:R-:W-:Y:S01]  /*0970*/  VIADD R6, R5, 0xffffffe ;  /* 0x0ffffffe05067836 */ /* 0x001fe20000000000 */
[----:B------:R-:W-:Y:S02]  /*0980*/  SHF.R.U32.HI R5, RZ, 0x6, R13 ;  /* 0x00000006ff057819 */ /* 0x000fe4000001160d */
[----:B------:R-:W-:Y:S01]  /*0990*/  ISETP.GE.AND P2, PT, R3, RZ, PT ;  /* 0x000000ff0300720c */ /* 0x000fe20003f46270 */
[----:B------:R-:W0:Y:S01]  /*09a0*/  F2I.FTZ.U32.TRUNC.NTZ R7, R6 ;  /* 0x0000000600077305 */ /* 0x000e22000021f000 */
[----:B------:R-:W-:-:S05]  /*09b0*/  LOP3.LUT R3, R13, 0x3f, RZ, 0xc0, !PT ;  /* 0x0000003f0d037812 */ /* 0x000fca00078ec0ff */
[----:B------:R-:W-:Y:S01]  /*09c0*/  @P0 VIADD R0, R0, 0x1 ;  /* 0x0000000100000836 */ /* 0x000fe20000000000 */
[----:B------:R-:W-:Y:S01]  /*09d0*/  LOP3.LUT R8, R3, 0xc0, R8, 0xf8, !PT ;  /* 0x000000c003087812 */ /* 0x000fe200078ef808 */
[----:B-1----:R-:W-:Y:S01]  /*09e0*/  VIADD R4, R4, 0xffffffe ;  /* 0x0ffffffe04047836 */ /* 0x002fe20000000000 */
[----:B------:R-:W-:Y:S01]  /*09f0*/  PLOP3.LUT P0, PT, PT, PT, UP1, 0x80, 0x8 ;  /* 0x000000000008781c */ /* 0x000fe20003f0f018 */
[----:B------:R-:W-:Y:S01]  /*0a00*/  IMAD.MOV.U32 R3, RZ, RZ, R0 ;  /* 0x000000ffff037224 */ /* 0x000fe200078e0000 */
[----:B------:R-:W-:Y:S02]  /*0a10*/  SGXT.U32 R0, R5, 0x1 ;  /* 0x000000010500781a */ /* 0x000fe40000000000 */
[----:B------:R-:W1:Y:S01]  /*0a20*/  F2I.FTZ.U32.TRUNC.NTZ R5, R4 ;  /* 0x0000000400057305 */ /* 0x000e62000021f000 */
[----:B------:R-:W-:Y:S01]  /*0a30*/  @!P2 IMAD.MOV R3, RZ, RZ, -R3 ;  /* 0x000000ffff03a224 */ /* 0x000fe200078e0a03 */
[----:B------:R-:W-:Y:S01]  /*0a40*/  @!P1 LOP3.LUT R3, RZ, R10, RZ, 0x33, !PT ;  /* 0x0000000aff039212 */ /* 0x000fe200078e33ff */
[----:B0-----:R-:W-:Y:S01]  /*0a50*/  IMAD.MOV R6, RZ, RZ, -R7 ;  /* 0x000000ffff067224 */ /* 0x001fe200078e0a07 */
[----:B------:R-:W-:-:S03]  /*0a60*/  ISETP.LT.AND P0, PT, R0, UR22, P0 ;  /* 0x0000001600007c0c */ /* 0x000fc60008701270 */
[----:B------:R-:W-:Y:S02]  /*0a70*/  IMAD.SHL.U32 R0, R3, 0x40, RZ ;  /* 0x0000004003007824 */ /* 0x000fe400078e00ff */
[----:B------:R-:W-:Y:S02]  /*0a80*/  IMAD R87, R6, R77, RZ ;  /* 0x0000004d06577224 */ /* 0x000fe400078e02ff */
[----:B------:R-:W-:Y:S01]  /*0a90*/  IMAD.MOV R3, RZ, RZ, -R3 ;  /* 0x000000ffff037224 */ /* 0x000fe200078e0a03 */
[----:B------:R-:W-:Y:S01]  /*0aa0*/  IABS R112, R0 ;  /* 0x0000000000707213 */ /* 0x000fe20000000000 */
[----:B------:R-:W-:Y:S02]  /*0ab0*/  IMAD.MOV.U32 R6, RZ, RZ, RZ ;  /* 0x000000ffff067224 */ /* 0x000fe400078e00ff */
[----:B------:R-:W-:Y:S02]  /*0ac0*/  VIADD R83, R0, 0x2 ;  /* 0x0000000200537836 */ /* 0x000fe40000000000 */
[----:B------:R-:W-:-:S04]  /*0ad0*/  IMAD.HI.U32 R87, R7, R87, R6 ;  /* 0x0000005707577227 */ /* 0x000fc800078e0006 */
[----:B------:R-:W-:Y:S01]  /*0ae0*/  IMAD R3, R10, R3, R9 ;  /* 0x000000030a037224 */ /* 0x000fe200078e0209 */
[----:B------:R-:W-:Y:S01]  /*0af0*/  IABS R10, R83 ;  /* 0x00000053000a7213 */ /* 0x000fe20000000000 */
[----:B------:R-:W-:Y:S02]  /*0b00*/  VIADD R113, R0, 0x4 ;  /* 0x0000000400717836 */ /* 0x000fe40000000000 */
[----:B-1----:R-:W-:Y:S02]  /*0b10*/  IMAD.MOV R11, RZ, RZ, -R5 ;  /* 0x000000ffff0b7224 */ /* 0x002fe400078e0a05 */
[----:B------:R-:W-:-:S04]  /*0b20*/  IMAD.HI.U32 R9, R87, R10, RZ ;  /* 0x0000000a57097227 */ /* 0x000fc800078e00ff */
[----:B------:R-:W-:Y:S02]  /*0b30*/  IMAD.MOV R9, RZ, RZ, -R9 ;  /* 0x000000ffff097224 */ /* 0x000fe400078e0a09 */
[----:B------:R-:W-:Y:S02]  /*0b40*/  IMAD.MOV.U32 R4, RZ, RZ, RZ ;  /* 0x000000ffff047224 */ /* 0x000fe400078e00ff */
[----:B------:R-:W-:Y:S01]  /*0b50*/  IMAD R115, R77, R9, R10 ;  /* 0x000000094d737224 */ /* 0x000fe200078e020a */
[----:B------:R-:W-:Y:S01]  /*0b60*/  IABS R10, R113 ;  /* 0x00000071000a7213 */ /* 0x000fe20000000000 */
[----:B------:R-:W-:Y:S02]  /*0b70*/  IMAD R11, R11, R2, RZ ;  /* 0x000000020b0b7224 */ /* 0x000fe400078e02ff */
[----:B------:R-:W-:Y:S02]  /*0b80*/  VIADD R81, R0, 0x3 ;  /* 0x0000000300517836 */ /* 0x000fe40000000000 */
[----:B------:R-:W-:-:S03]  /*0b90*/  IMAD.HI.U32 R4, R5, R11, R4 ;  /* 0x0000000b05047227 */ /* 0x000fc600078e0004 */
[----:B------:R-:W-:Y:S01]  /*0ba0*/  IABS R116, R81 ;  /* 0x0000005100747213 */ /* 0x000fe20000000000 */
[----:B------:R-:W-:Y:S02]  /*0bb0*/  IMAD.IADD R3, R12, 0x1, R3 ;  /* 0x000000010c037824 */ /* 0x000fe400078e0203 */
[----:B------:R-:W-:-:S04]  /*0bc0*/  IMAD.HI.U32 R5, R87, R10, RZ ;  /* 0x0000000a57057227 */ /* 0x000fc800078e00ff */
[----:B------:R-:W-:Y:S02]  /*0bd0*/  IMAD R15, R3, 0x100, R8 ;  /* 0x00000100030f7824 */ /* 0x000fe400078e0208 */
[----:B------:R-:W-:Y:S02]  /*0be0*/  IMAD.MOV R5, RZ, RZ, -R5 ;  /* 0x000000ffff057224 */ /* 0x000fe400078e0a05 */
[----:B------:R-:W-:Y:S01]  /*0bf0*/  VIADD R160, R0, 0x8 ;  /* 0x0000000800a07836 */ /* 0x000fe20000000000 */
[----:B------:R-:W-:Y:S01]  /*0c00*/  IABS R9, R15 ;  /* 0x0000000f00097213 */ /* 0x000fe20000000000 */
[----:B------:R-:W-:Y:S01]  /*0c10*/  IMAD.HI.U32 R3, R87, R116, RZ ;  /* 0x0000007457037227 */ /* 0x000fe200078e00ff */
[----:B------:R-:W-:Y:S01]  /*0c20*/  ISETP.GE.AND P2, PT, R15, RZ, PT ;  /* 0x000000ff0f00720c */ /* 0x000fe20003f46270 */
[----:B------:R-:W-:Y:S02]  /*0c30*/  STL [R1+0x138], R15 ;  /* 0x0001380f01007387 */ /* 0x000fe40000100800 */
[----:B------:R-:W-:Y:S01]  /*0c40*/  IMAD R117, R77, R5, R10 ;  /* 0x000000054d757224 */ /* 0x000fe200078e020a */
[----:B------:R-:W-:Y:S01]  /*0c50*/  IABS R10, R160 ;  /* 0x000000a0000a7213 */ /* 0x000fe20000000000 */
[----:B------:R-:W-:-:S02]  /*0c60*/  IMAD.MOV R3, RZ, RZ, -R3 ;  /* 0x000000ffff037224 */ /* 0x000fc400078e0a03 */
[C---:B------:R-:W-:Y:S02]  /*0c70*/  VIADD R161, R0.reuse, 0x9 ;  /* 0x0000000900a17836 */ /* 0x040fe40000000000 */
[----:B------:R-:W-:Y:S02]  /*0c80*/  VIADD R159, R0, 0x7 ;  /* 0x00000007009f7836 */ /* 0x000fe40000000000 */
[----:B------:R-:W-:Y:S01]  /*0c90*/  IMAD R116, R77, R3, R116 ;  /* 0x000000034d747224 */ /* 0x000fe200078e0274 */
[----:B------:R-:W-:Y:S01]  /*0ca0*/  IABS R122, R161 ;  /* 0x000000a1007a7213 */ /* 0x000fe20000000000 */
[----:B------:R-:W-:Y:S01]  /*0cb0*/  IMAD.HI.U32 R3, R87, R10, RZ ;  /* 0x0000000a57037227 */ /* 0x000fe200078e00ff */
[----:B------:R-:W-:-:S03]  /*0cc0*/  IABS R120, R159 ;  /* 0x0000009f00787213 */ /* 0x000fc60000000000 */
[C---:B------:R-:W-:Y:S02]  /*0cd0*/  VIADD R85, R0.reuse, 0x1 ;  /* 0x0000000100557836 */ /* 0x040fe40000000000 */
[----:B------:R-:W-:Y:S02]  /*0ce0*/  IMAD.MOV R3, RZ, RZ, -R3 ;  /* 0x000000ffff037224 */ /* 0x000fe400078e0a03 */
[C---:B------:R-:W-:Y:S01]  /*0cf0*/  VIADD R166, R0.reuse, 0xe ;  /* 0x0000000e00a67836 */ /* 0x040fe20000000000 */
[----:B------:R-:W-:Y:S01]  /*0d00*/  IABS R114, R85 ;  /* 0x0000005500727213 */ /* 0x000fe20000000000 */
[----:B------:R-:W-:Y:S02]  /*0d10*/  VIADD R164, R0, 0xc ;  /* 0x0000000c00a47836 */ /* 0x000fe40000000000 */
[----:B------:R-:W-:-:S03]  /*0d20*/  IMAD.HI.U32 R5, R87, R122, RZ ;  /* 0x0000007a57057227 */ /* 0x000fc600078e00ff */
[----:B------:R-:W-:Y:S01]  /*0d30*/  IABS R14, R164 ;  /* 0x000000a4000e7213 */ /* 0x000fe20000000000 */
[----:B------:R-:W-:-:S04]  /*0d40*/  IMAD.HI.U32 R8, R87, R120, RZ ;  /* 0x0000007857087227 */ /* 0x000fc800078e00ff */
[C---:B------:R-:W-:Y:S01]  /*0d50*/  IMAD R121, R77.reuse, R3, R10 ;  /* 0x000000034d797224 */ /* 0x040fe200078e020a */
[----:B------:R-:W-:Y:S01]  /*0d60*/  IABS R10, R166 ;  /* 0x000000a6000a7213 */ /* 0x000fe20000000000 */
[----:B------:R-:W-:Y:S02]  /*0d70*/  IMAD.MOV R5, RZ, RZ, -R5 ;  /* 0x000000ffff057224 */ /* 0x000fe400078e0a05 */
[C---:B------:R-:W-:Y:S02]  /*0d80*/  VIADD R165, R0.reuse, 0xd ;  /* 0x0000000d00a57836 */ /* 0x040fe40000000000 */
[----:B------:R-:W-:Y:S02]  /*0d90*/  IMAD.MOV R8, RZ, RZ, -R8 ;  /* 0x000000ffff087224 */ /* 0x000fe400078e0a08 */
[----:B------:R-:W-:Y:S01]  /*0da0*/  VIADD R158, R0, 0x6 ;  /* 0x00000006009e7836 */ /* 0x000fe20000000000 */
[----:B------:R-:W-:Y:S01]  /*0db0*/  IABS R126, R165 ;  /* 0x000000a5007e7213 */ /* 0x000fe20000000000 */
[----:B------:R-:W-:-:S02]  /*0dc0*/  IMAD R122, R77, R5, R122 ;  /* 0x000000054d7a7224 */ /* 0x000fc400078e027a */
[----:B------:R-:W-:Y:S01]  /*0dd0*/  IMAD.HI.U32 R7, R87, R114, RZ ;  /* 0x0000007257077227 */ /* 0x000fe200078e00ff */
[----:B------:R-:W-:-:S03]  /*0de0*/  IABS R12, R158 ;  /* 0x0000009e000c7213 */ /* 0x000fc60000000000 */
[----:B------:R-:W-:Y:S02]  /*0df0*/  IMAD R120, R77, R8, R120 ;  /* 0x000000084d787224 */ /* 0x000fe400078e0278 */
[----:B------:R-:W-:Y:S02]  /*0e00*/  VIADD R175, R0, 0x11 ;  /* 0x0000001100af7836 */ /* 0x000fe40000000000 */
[----:B------:R-:W-:-:S03]  /*0e10*/  IMAD.HI.U32 R5, R87, R10, RZ ;  /* 0x0000000a57057227 */ /* 0x000fc600078e00ff */
[----:B------:R-:W-:Y:S01]  /*0e20*/  IABS R130, R175 ;  /* 0x000000af00827213 */ /* 0x000fe20000000000 */
[----:B------:R-:W-:-:S04]  /*0e30*/  IMAD.HI.U32 R8, R87, R14, RZ ;  /* 0x0000000e57087227 */ /* 0x000fc800078e00ff */
[----:B------:R-:W-:Y:S02]  /*0e40*/  IMAD.MOV R7, RZ, RZ, -R7 ;  /* 0x000000ffff077224 */ /* 0x000fe400078e0a07 */
[C---:B------:R-:W-:Y:S02]  /*0e50*/  VIADD R157, R0.reuse, 0x5 ;  /* 0x00000005009d7836 */ /* 0x040fe40000000000 */
[----:B------:R-:W-:Y:S02]  /*0e60*/  IMAD.MOV R5, RZ, RZ, -R5 ;  /* 0x000000ffff057224 */ /* 0x000fe400078e0a05 */
[----:B------:R-:W-:Y:S01]  /*0e70*/  VIADD R186, R0, 0x12 ;  /* 0x0000001200ba7836 */ /* 0x000fe20000000000 */
[----:B------:R-:W-:Y:S01]  /*0e80*/  IABS R118, R157 ;  /* 0x0000009d00767213 */ /* 0x000fe20000000000 */
[----:B------:R-:W-:-:S04]  /*0e90*/  IMAD.HI.U32 R6, R87, R112, RZ ;  /* 0x0000007057067227 */ /* 0x000fc800078e00ff */
[----:B------:R-:W-:Y:S02]  /*0ea0*/  IMAD.MOV R8, RZ, RZ, -R8 ;  /* 0x000000ffff087224 */ /* 0x000fe400078e0a08 */
[----:B------:R-:W-:-:S04]  /*0eb0*/  IMAD.HI.U32 R3, R87, R126, RZ ;  /* 0x0000007e57037227 */ /* 0x000fc800078e00ff */
[C---:B------:R-:W-:Y:S02]  /*0ec0*/  IMAD R114, R77.reuse, R7, R114 ;  /* 0x000000074d727224 */ /* 0x040fe400078e0272 */
[----:B------:R-:W-:Y:S01]  /*0ed0*/  IMAD R127, R77, R5, R10 ;  /* 0x000000054d7f7224 */ /* 0x000fe200078e020a */
[----:B------:R-:W-:Y:S01]  /*0ee0*/  IABS R10, R186 ;  /* 0x000000ba000a7213 */ /* 0x000fe20000000000 */
[----:B------:R-:W-:Y:S02]  /*0ef0*/  IMAD.MOV R6, RZ, RZ, -R6 ;  /* 0x000000ffff067224 */ /* 0x000fe400078e0a06 */
[----:B------:R-:W-:-:S04]  /*0f00*/  IMAD.HI.U32 R7, R87, R12, RZ ;  /* 0x0000000c57077227 */ /* 0x000fc800078e00ff */
[----:B------:R-:W-:Y:S02]  /*0f10*/  IMAD R125, R77, R8, R14 ;  /* 0x000000084d7d7224 */ /* 0x000fe400078e020e */
[----:B------:R-:W-:Y:S02]  /*0f20*/  IMAD.MOV R3, RZ, RZ, -R3 ;  /* 0x000000ffff037224 */ /* 0x000fe400078e0a03 */
[----:B------:R-:W-:Y:S02]  /*0f30*/  VIADD R198, R0, 0x16 ;  /* 0x0000001600c67836 */ /* 0x000fe40000000000 */
[----:B------:R-:W-:-:S03]  /*0f40*/  IMAD.HI.U32 R8, R87, R130, RZ ;  /* 0x0000008257087227 */ /* 0x000fc600078e00ff */
[----:B------:R-:W-:Y:S01]  /*0f50*/  IABS R14, R198 ;  /* 0x000000c6000e7213 */ /* 0x000fe20000000000 */
[C---:B------:R-:W-:Y:S02]  /*0f60*/  IMAD R112, R77.reuse, R6, R112 ;  /* 0x000000064d707224 */ /* 0x040fe400078e0270 */
[----:B------:R-:W-:Y:S02]  /*0f70*/  IMAD.MOV R7, RZ, RZ, -R7 ;  /* 0x000000ffff077224 */ /* 0x000fe400078e0a07 */
[----:B------:R-:W-:Y:S02]  /*0f80*/  VIADD R162, R0, 0xa ;  /* 0x0000000a00a27836 */ /* 0x000fe40000000000 */
[----:B------:R-:W-:Y:S02]  /*0f90*/  IMAD R126, R77, R3, R126 ;  /* 0x000000034d7e7224 */ /* 0x000fe400078e027e */
[----:B------:R-:W-:-:S04]  /*0fa0*/  IMAD.HI.U32 R6, R87, R118, RZ ;  /* 0x0000007657067227 */ /* 0x000fc800078e00ff */
[----:B------:R-:W-:Y:S02]  /*0fb0*/  IMAD.MOV R8, RZ, RZ, -R8 ;  /* 0x000000ffff087224 */ /* 0x000fe400078e0a08 */
[----:B------:R-:W-:-:S04]  /*0fc0*/  IMAD.HI.U32 R3, R87, R10, RZ ;  /* 0x0000000a57037227 */ /* 0x000fc800078e00ff */
[C---:B------:R-:W-:Y:S01]  /*0fd0*/  IMAD R119, R77.reuse, R7, R12 ;  /* 0x000000074d777224 */ /* 0x040fe200078e020c */
[----:B------:R-:W-:Y:S01]  /*0fe0*/  IABS R12, R162 ;  /* 0x000000a2000c7213 */ /* 0x000fe20000000000 */
[----:B------:R-:W-:Y:S02]  /*0ff0*/  IMAD.MOV R6, RZ, RZ, -R6 ;  /* 0x000000ffff067224 */ /* 0x000fe400078e0a06 */
[C---:B------:R-:W-:Y:S02]  /*1000*/  VIADD R163, R0.reuse, 0xb ;  /* 0x0000000b00a37836 */ /* 0x040fe40000000000 */
[----:B------:R-:W-:Y:S02]  /*1010*/  IMAD R130, R77, R8, R130 ;  /* 0x000000084d827224 */ /* 0x000fe400078e0282 */
[----:B------:R-:W-:Y:S01]  /*1020*/  IMAD.MOV R3, RZ, RZ, -R3 ;  /* 0x000000ffff037224 */ /* 0x000fe200078e0a03 */
[----:B------:R-:W-:Y:S01]  /*1030*/  IABS R124, R163 ;  /* 0x000000a3007c7213 */ /* 0x000fe20000000000 */
[----:B------:R-:W-:-:S02]  /*1040*/  VIADD R209, R0, 0x17 ;  /* 0x0000001700d17836 */ /* 0x000fc40000000000 */
[----:B------:R-:W-:Y:S02]  /*1050*/  VIADD R219, R0, 0x1b ;  /* 0x0000001b00db7836 */ /* 0x000fe40000000000 */
[----:B------:R-:W-:-:S03]  /*1060*/  IMAD.HI.U32 R8, R87, R14, RZ ;  /* 0x0000000e57087227 */ /* 0x000fc600078e00ff */
[----:B------:R-:W-:Y:S01]  /*1070*/  IABS R92, R219 ;  /* 0x000000db005c7213 */ /* 0x000fe20000000000 */
[C---:B------:R-:W-:Y:S02]  /*1080*/  IMAD R118, R77.reuse, R6, R118 ;  /* 0x000000064d767224 */ /* 0x040fe400078e0276 */
[----:B------:R-:W-:Y:S01]  /*1090*/  IMAD R131, R77, R3, R10 ;  /* 0x000000034d837224 */ /* 0x000fe200078e020a */
[----:B------:R-:W-:Y:S01]  /*10a0*/  IABS R10, R209 ;  /* 0x000000d1000a7213 */ /* 0x000fe20000000000 */
[----:B------:R-:W-:-:S04]  /*10b0*/  IMAD.HI.U32 R6, R87, R12, RZ ;  /* 0x0000000c57067227 */ /* 0x000fc800078e00ff */
[----:B------:R-:W-:Y:S02]  /*10c0*/  IMAD.MOV R8, RZ, RZ, -R8 ;  /* 0x000000ffff087224 */ /* 0x000fe400078e0a08 */
[----:B------:R-:W-:Y:S02]  /*10d0*/  IMAD.MOV R6, RZ, RZ, -R6 ;  /* 0x000000ffff067224 */ /* 0x000fe400078e0a06 */
[C---:B------:R-:W-:Y:S02]  /*10e0*/  VIADD R172, R0.reuse, 0x10 ;  /* 0x0000001000ac7836 */ /* 0x040fe40000000000 */
[----:B------:R-:W-:Y:S02]  /*10f0*/  IMAD R135, R77, R8, R14 ;  /* 0x000000084d877224 */ /* 0x000fe400078e020e */
[----:B------:R-:W-:Y:S02]  /*1100*/  VIADD R225, R0, 0x20 ;  /* 0x0000002000e17836 */ /* 0x000fe40000000000 */
[----:B------:R-:W-:-:S03]  /*1110*/  IMAD.HI.U32 R7, R87, R124, RZ ;  /* 0x0000007c57077227 */ /* 0x000fc600078e00ff */
[----:B------:R-:W-:Y:S01]  /*1120*/  IABS R14, R225 ;  /* 0x000000e1000e7213 */ /* 0x000fe20000000000 */
[----:B------:R-:W-:-:S04]  /*1130*/  IMAD.HI.U32 R3, R87, R10, RZ ;  /* 0x0000000a57037227 */ /* 0x000fc800078e00ff */
[----:B------:R-:W-:-:S04]  /*1140*/  IMAD.HI.U32 R8, R87, R92, RZ ;  /* 0x0000005c57087227 */ /* 0x000fc800078e00ff */
[----:B------:R-:W-:Y:S01]  /*1150*/  IMAD R123, R77, R6, R12 ;  /* 0x000000064d7b7224 */ /* 0x000fe200078e020c */
[----:B------:R-:W-:Y:S01]  /*1160*/  IABS R12, R172 ;  /* 0x000000ac000c7213 */ /* 0x000fe20000000000 */
[----:B------:R-:W-:Y:S02]  /*1170*/  IMAD.MOV R7, RZ, RZ, -R7 ;  /* 0x000000ffff077224 */ /* 0x000fe400078e0a07 */
[C---:B------:R-:W-:Y:S02]  /*1180*/  VIADD R167, R0.reuse, 0xf ;  /* 0x0000000f00a77836 */ /* 0x040fe40000000000 */
[----:B------:R-:W-:Y:S02]  /*1190*/  IMAD.MOV R3, RZ, RZ, -R3 ;  /* 0x000000ffff037224 */ /* 0x000fe400078e0a03 */
[----:B------:R-:W-:Y:S01]  /*11a0*/  IMAD.MOV R8, RZ, RZ, -R8 ;  /* 0x000000ffff087224 */ /* 0x000fe200078e0a08 */
[----:B------:R-:W-:Y:S01]  /*11b0*/  IABS R128, R167 ;  /* 0x000000a700807213 */ /* 0x000fe20000000000 */
[----:B------:R-:W-:-:S02]  /*11c0*/  VIADD R220, R0, 0x1c ;  /* 0x0000001c00dc7836 */ /* 0x000fc40000000000 */
[C---:B------:R-:W-:Y:S02]  /*11d0*/  IMAD R124, R77.reuse, R7, R124 ;  /* 0x000000074d7c7224 */ /* 0x040fe400078e027c */
[C---:B------:R-:W-:Y:S01]  /*11e0*/  IMAD R89, R77.reuse, R3, R10 ;  /* 0x000000034d597224 */ /* 0x040fe200078e020a */
[----:B------:R-:W-:Y:S01]  /*11f0*/  IABS R10, R220 ;  /* 0x000000dc000a7213 */ /* 0x000fe20000000000 */
        /* <DEDUP_REMOVED lines=8> */
[----:B------:R-:W-:Y:S02]  /*1280*/  VIADD R227, R0, 0x21 ;  /* 0x0000002100e37836 */ /* 0x000fe40000000000 */
[----:B------:R-:W-:-:S03]  /*1290*/  IMAD.HI.U32 R6, R87, R128, RZ ;  /* 0x0000008057067227 */ /* 0x000fc600078e00ff */
[----:B------:R-:W-:Y:S01]  /*12a0*/  IABS R94, R227 ;  /* 0x000000e3005e7213 */ /* 0x000fe20000000000 */
[----:B------:R-:W-:-:S04]  /*12b0*/  IMAD.HI.U32 R3, R87, R10, RZ ;  /* 0x0000000a57037227 */ /* 0x000fc800078e00ff */
[C---:B------:R-:W-:Y:S01]  /*12c0*/  IMAD R129, R77.reuse, R7, R12 ;  /* 0x000000074d817224 */ /* 0x040fe200078e020c */
[----:B------:R-:W-:Y:S01]  /*12d0*/  IABS R12, R192 ;  /* 0x000000c0000c7213 */ /* 0x000fe20000000000 */
[----:B------:R-:W-:Y:S02]  /*12e0*/  IMAD R151, R77, R8, R14 ;  /* 0x000000084d977224 */ /* 0x000fe400078e020e */
[----:B------:R-:W-:Y:S02]  /*12f0*/  IMAD.MOV R6, RZ, RZ, -R6 ;  /* 0x000000ffff067224 */ /* 0x000fe400078e0a06 */
[----:B------:R-:W-:Y:S02]  /*1300*/  IMAD.MOV R3, RZ, RZ, -R3 ;  /* 0x000000ffff037224 */ /* 0x000fe400078e0a03 */
[----:B------:R-:W-:-:S04]  /*1310*/  IMAD.HI.U32 R8, R87, R150, RZ ;  /* 0x0000009657087227 */ /* 0x000fc800078e00ff */
[C---:B------:R-:W-:Y:S02]  /*1320*/  IMAD R128, R77.reuse, R6, R128 ;  /* 0x000000064d807224 */ /* 0x040fe400078e0280 */
[----:B------:R-:W-:Y:S02]  /*1330*/  IMAD R153, R77, R3, R10 ;  /* 0x000000034d997224 */ /* 0x000fe400078e020a */
[----:B------:R-:W-:Y:S02]  /*1340*/  IMAD.MOV R8, RZ, RZ, -R8 ;  /* 0x000000ffff087224 */ /* 0x000fe400078e0a08 */
[C---:B------:R-:W-:Y:S02]  /*1350*/  VIADD R231, R0.reuse, 0x26 ;  /* 0x0000002600e77836 */ /* 0x040fe40000000000 */
        /* <DEDUP_REMOVED lines=9> */
[C---:B------:R-:W-:Y:S02]  /*13f0*/  VIADD R197, R0.reuse, 0x15 ;  /* 0x0000001500c57836 */ /* 0x040fe40000000000 */
[C---:B------:R-:W-:Y:S01]  /*1400*/  IMAD R133, R77.reuse, R6, R12 ;  /* 0x000000064d857224 */ /* 0x040fe200078e020c */
[----:B------:R-:W-:Y:S01]  /*1410*/  IABS R12, R211 ;  /* 0x000000d3000c7213 */ /* 0x000fe20000000000 */
[----:B------:R-:W-:Y:S01]  /*1420*/  IMAD R94, R77, R3, R94 ;  /* 0x000000034d5e7224 */ /* 0x000fe200078e025e */
[----:B------:R-:W-:Y:S01]  /*1430*/  IABS R134, R197 ;  /* 0x000000c500867213 */ /* 0x000fe20000000000 */
[----:B------:R-:W-:-:S02]  /*1440*/  VIADD R210, R0, 0x18 ;  /* 0x0000001800d27836 */ /* 0x000fc40000000000 */
[----:B------:R-:W-:-:S03]  /*1450*/  IMAD.HI.U32 R3, R87, R8, RZ ;  /* 0x0000000857037227 */ /* 0x000fc600078e00ff */
[----:B------:R-:W-:Y:S01]  /*1460*/  IABS R90, R210 ;  /* 0x000000d2005a7213 */ /* 0x000fe20000000000 */
[----:B------:R-:W-:-:S04]  /*1470*/  IMAD.HI.U32 R5, R87, R132, RZ ;  /* 0x0000008457057227 */ /* 0x000fc800078e00ff */
[----:B------:R-:W-:-:S04]  /*1480*/  IMAD.HI.U32 R4, R4, R9, RZ ;  /* 0x0000000904047227 */ /* 0x000fc800078e00ff */
[----:B------:R-:W-:Y:S02]  /*1490*/  IMAD.MOV R3, RZ, RZ, -R3 ;  /* 0x000000ffff037224 */ /* 0x000fe400078e0a03 */
[----:B------:R-:W-:Y:S02]  /*14a0*/  IMAD.MOV R5, RZ, RZ, -R5 ;  /* 0x000000ffff057224 */ /* 0x000fe400078e0a05 */
[----:B------:R-:W-:-:S04]  /*14b0*/  IMAD.HI.U32 R6, R87, R12, RZ ;  /* 0x0000000c57067227 */ /* 0x000fc800078e00ff */
[----:B------:R-:W-:Y:S02]  /*14c0*/  IMAD.MOV R4, RZ, RZ, -R4 ;  /* 0x000000ffff047224 */ /* 0x000fe400078e0a04 */
[----:B------:R-:W-:Y:S02]  /*14d0*/  VIADD R217, R0, 0x1a ;  /* 0x0000001a00d97836 */ /* 0x000fe40000000000 */
[----:B------:R-:W-:Y:S02]  /*14e0*/  IMAD R95, R77, R3, R8 ;  /* 0x000000034d5f7224 */ /* 0x000fe400078e0208 */
[----:B------:R-:W-:Y:S01]  /*14f0*/  IMAD.HI.U32 R7, R87, R134, RZ ;  /* 0x0000008657077227 */ /* 0x000fe200078e00ff */
[----:B------:R-:W-:-:S03]  /*1500*/  IABS R156, R217 ;  /* 0x000000d9009c7213 */ /* 0x000fc60000000000 */
[----:B------:R-:W-:Y:S02]  /*1510*/  IMAD R132, R77, R5, R132 ;  /* 0x000000054d847224 */ /* 0x000fe400078e0284 */
[----:B------:R-:W-:Y:S02]  /*1520*/  IMAD.MOV R6, RZ, RZ, -R6 ;  /* 0x000000ffff067224 */ /* 0x000fe400078e0a06 */
[----:B------:R-:W-:Y:S02]  /*1530*/  VIADD R222, R0, 0x1d ;  /* 0x0000001d00de7836 */ /* 0x000fe40000000000 */
[----:B------:R-:W-:Y:S02]  /*1540*/  IMAD R3, R2, R4, R9 ;  /* 0x0000000402037224 */ /* 0x000fe400078e0209 */
[----:B------:R-:W-:-:S03]  /*1550*/  IMAD.HI.U32 R5, R87, R90, RZ ;  /* 0x0000005a57057227 */ /* 0x000fc600078e00ff */
[----:B------:R-:W-:Y:S01]  /*1560*/  ISETP.GT.U32.AND P1, PT, R2, R3, PT ;  /* 0x000000030200720c */ /* 0x000fe20003f24070 */
[----:B------:R-:W-:Y:S02]  /*1570*/  IMAD.MOV R7, RZ, RZ, -R7 ;  /* 0x000000ffff077224 */ /* 0x000fe400078e0a07 */
[C---:B------:R-:W-:Y:S01]  /*1580*/  IMAD R155, R77.reuse, R6, R12 ;  /* 0x000000064d9b7224 */ /* 0x040fe200078e020c */
[----:B------:R-:W-:Y:S01]  /*1590*/  IABS R12, R222 ;  /* 0x000000de000c7213 */ /* 0x000fe20000000000 */
[----:B------:R-:W-:Y:S02]  /*15a0*/  IMAD.MOV R5, RZ, RZ, -R5 ;  /* 0x000000ffff057224 */ /* 0x000fe400078e0a05 */
[----:B------:R-:W-:Y:S02]  /*15b0*/  IMAD R134, R77, R7, R134 ;  /* 0x000000074d867224 */ /* 0x000fe400078e0286 */
[----:B------:R-:W-:Y:S02]  /*15c0*/  VIADD R224, R0, 0x1f ;  /* 0x0000001f00e07836 */ /* 0x000fe40000000000 */
[----:B------:R-:W-:-:S03]  /*15d0*/  IMAD.HI.U32 R7, R87, R156, RZ ;  /* 0x0000009c57077227 */ /* 0x000fc600078e00ff */
[----:B------:R-:W-:Y:S01]  /*15e0*/  IABS R152, R224 ;  /* 0x000000e000987213 */ /* 0x000fe20000000000 */
[----:B------:R-:W-:Y:S02]  /*15f0*/  IMAD R90, R77, R5, R90 ;  /* 0x000000054d5a7224 */ /* 0x000fe400078e025a */
[----:B------:R-:W-:Y:S02]  /*1600*/  VIADD R226, R0, 0x22 ;  /* 0x0000002200e27836 */ /* 0x000fe40000000000 */
[----:B------:R-:W-:-:S03]  /*1610*/  IMAD.HI.U32 R5, R87, R12, RZ ;  /* 0x0000000c57057227 */ /* 0x000fc600078e00ff */
[----:B------:R-:W-:Y:S01]  /*1620*/  IABS R10, R226 ;  /* 0x000000e2000a7213 */ /* 0x000fe20000000000 */
[C---:B------:R-:W-:Y:S02]  /*1630*/  VIADD R221, R0.reuse, 0x1e ;  /* 0x0000001e00dd7836 */ /* 0x040fe40000000000 */
[----:B------:R-:W-:Y:S02]  /*1640*/  IMAD.MOV R7, RZ, RZ, -R7 ;  /* 0x000000ffff077224 */ /* 0x000fe400078e0a07 */
[----:B------:R-:W-:Y:S01]  /*1650*/  IMAD.MOV R5, RZ, RZ, -R5 ;  /* 0x000000ffff057224 */ /* 0x000fe200078e0a05 */
[----:B------:R-:W-:Y:S01]  /*1660*/  IABS R154, R221 ;  /* 0x000000dd009a7213 */ /* 0x000fe20000000000 */
[----:B------:R-:W-:Y:S02]  /*1670*/  IMAD R156, R77, R7, R156 ;  /* 0x000000074d9c7224 */ /* 0x000fe400078e029c */
[----:B------:R-:W-:Y:S02]  /*1680*/  VIADD R230, R0, 0x24 ;  /* 0x0000002400e67836 */ /* 0x000fe40000000000 */
[----:B------:R-:W-:-:S04]  /*1690*/  IMAD.HI.U32 R7, R87, R152, RZ ;  /* 0x0000009857077227 */ /* 0x000fc800078e00ff */
[----:B------:R-:W-:Y:S01]  /*16a0*/  IMAD R91, R77, R5, R12 ;  /* 0x000000054d5b7224 */ /* 0x000fe200078e020c */
[----:B------:R-:W-:Y:S01]  /*16b0*/  IABS R12, R230 ;  /* 0x000000e6000c7213 */ /* 0x000fe20000000000 */
[----:B------:R-:W-:Y:S02]  /*16c0*/  @!P1 IMAD.IADD R3, R3, 0x1, -R2 ;  /* 0x0000000103039824 */ /* 0x000fe400078e0a02 */
[----:B------:R-:W-:-:S03]  /*16d0*/  IMAD.HI.U32 R5, R87, R10, RZ ;  /* 0x0000000a57057227 */ /* 0x000fc600078e00ff */
[----:B------:R-:W-:Y:S01]  /*16e0*/  ISETP.GT.U32.AND P1, PT, R2, R3, PT ;  /* 0x000000030200720c */ /* 0x000fe20003f24070 */
[C---:B------:R-:W-:Y:S02]  /*16f0*/  VIADD R229, R0.reuse, 0x23 ;  /* 0x0000002300e57836 */ /* 0x040fe40000000000 */
[----:B------:R-:W-:Y:S02]  /*1700*/  VIADD R240, R0, 0x2e ;  /* 0x0000002e00f07836 */ /* 0x000fe40000000000 */
[----:B------:R-:W-:Y:S01]  /*1710*/  IMAD.HI.U32 R6, R87, R154, RZ ;  /* 0x0000009a57067227 */ /* 0x000fe200078e00ff */
[----:B------:R-:W-:Y:S02]  /*1720*/  IABS R96, R229 ;  /* 0x000000e500607213 */ /* 0x000fe40000000000 */
[----:B------:R-:W-:Y:S01]  /*1730*/  IABS R144, R240 ;  /* 0x000000f000907213 */ /* 0x000fe20000000000 */
[----:B------:R-:W-:Y:S02]  /*1740*/  IMAD.MOV R7, RZ, RZ, -R7 ;  /* 0x000000ffff077224 */ /* 0x000fe400078e0a07 */
[----:B------:R-:W-:-:S02]  /*1750*/  IMAD.MOV R5, RZ, RZ, -R5 ;  /* 0x000000ffff057224 */ /* 0x000fc400078e0a05 */
[C---:B------:R-:W-:Y:S02]  /*1760*/  VIADD R234, R0.reuse, 0x27 ;  /* 0x0000002700ea7836 */ /* 0x040fe40000000000 */
[----:B------:R-:W-:Y:S02]  /*1770*/  IMAD.MOV R6, RZ, RZ, -R6 ;  /* 0x000000ffff067224 */ /* 0x000fe400078e0a06 */
[----:B------:R-:W-:Y:S02]  /*1780*/  IMAD R152, R77, R7, R152 ;  /* 0x000000074d987224 */ /* 0x000fe400078e0298 */
[----:B------:R-:W-:Y:S02]  /*1790*/  VIADD R236, R0, 0x2a ;  /* 0x0000002a00ec7836 */ /* 0x000fe40000000000 */
[----:B------:R-:W-:-:S03]  /*17a0*/  IMAD.HI.U32 R7, R87, R12, RZ ;  /* 0x0000000c57077227 */ /* 0x000fc600078e00ff */
[----:B------:R-:W-:Y:S01]  /*17b0*/  IABS R148, R236 ;  /* 0x000000ec00947213 */ /* 0x000fe20000000000 */
[C---:B------:R-:W-:Y:S01]  /*17c0*/  IMAD R93, R77.reuse, R5, R10 ;  /* 0x000000054d5d7224 */ /* 0x040fe200078e020a */
[----:B------:R-:W-:Y:S01]  /*17d0*/  IABS R10, R234 ;  /* 0x000000ea000a7213 */ /* 0x000fe20000000000 */
[----:B------:R-:W-:Y:S02]  /*17e0*/  IMAD R154, R77, R6, R154 ;  /* 0x000000064d9a7224 */ /* 0x000fe400078e029a */
[----:B------:R-:W-:Y:S02]  /*17f0*/  VIADD R235, R0, 0x28 ;  /* 0x0000002800eb7836 */ /* 0x000fe40000000000 */
[----:B------:R-:W-:-:S03]  /*1800*/  IMAD.HI.U32 R6, R87, R96, RZ ;  /* 0x0000006057067227 */ /* 0x000fc600078e00ff */
[----:B------:R-:W-:Y:S01]  /*1810*/  IABS R98, R235 ;  /* 0x000000eb00627213 */ /* 0x000fe20000000000 */
[----:B------:R-:W-:Y:S02]  /*1820*/  IMAD.MOV R7, RZ, RZ, -R7 ;  /* 0x000000ffff077224 */ /* 0x000fe400078e0a07 */
[----:B------:R-:W-:Y:S02]  /*1830*/  VIADD R237, R0, 0x29 ;  /* 0x0000002900ed7836 */ /* 0x000fe40000000000 */
[----:B------:R-:W-:-:S04]  /*1840*/  IMAD.HI.U32 R8, R87, R144, RZ ;  /* 0x0000009057087227 */ /* 0x000fc800078e00ff */
[----:B------:R-:W-:Y:S02]  /*1850*/  VIADD R238, R0, 0x2b ;  /* 0x0000002b00ee7836 */ /* 0x000fe40000000000 */
[----:B------:R-:W-:-:S03]  /*1860*/  IMAD.HI.U32 R5, R87, R10, RZ ;  /* 0x0000000a57057227 */ /* 0x000fc600078e00ff */
[----:B------:R-:W-:Y:S01]  /*1870*/  IABS R146, R238 ;  /* 0x000000ee00927213 */ /* 0x000fe20000000000 */
[----:B------:R-:W-:Y:S02]  /*1880*/  IMAD.MOV R6, RZ, RZ, -R6 ;  /* 0x000000ffff067224 */ /* 0x000fe400078e0a06 */
[----:B------:R-:W-:Y:S01]  /*1890*/  IMAD R149, R77, R7, R12 ;  /* 0x000000074d957224 */ /* 0x000fe200078e020c */
[----:B------:R-:W-:Y:S01]  /*18a0*/  IABS R12, R237 ;  /* 0x000000ed000c7213 */ /* 0x000fe20000000000 */
[----:B------:R-:W-:Y:S02]  /*18b0*/  IMAD.MOV R8, RZ, RZ, -R8 ;  /* 0x000000ffff087224 */ /* 0x000fe400078e0a08 */
[----:B------:R-:W-:Y:S02]  /*18c0*/  VIADD R243, R0, 0x30 ;  /* 0x0000003000f37836 */ /* 0x000fe40000000000 */
[----:B------:R-:W-:-:S04]  /*18d0*/  IMAD.HI.U32 R4, R87, R148, RZ ;  /* 0x0000009457047227 */ /* 0x000fc800078e00ff */
[----:B------:R-:W-:Y:S01]  /*18e0*/  @!P1 IMAD.IADD R3, R3, 0x1, -R2 ;  /* 0x0000000103039824 */ /* 0x000fe200078e0a02 */
[----:B------:R-:W-:Y:S01]  /*18f0*/  ISETP.NE.AND P1, PT, R100, RZ, PT ;  /* 0x000000ff6400720c */ /* 0x000fe20003f25270 */
[----:B------:R-:W-:Y:S02]  /*1900*/  IMAD.MOV R5, RZ, RZ, -R5 ;  /* 0x000000ffff057224 */ /* 0x000fe400078e0a05 */
[C---:B------:R-:W-:Y:S02]  /*1910*/  IMAD R96, R77.reuse, R6, R96 ;  /* 0x000000064d607224 */ /* 0x040fe400078e0260 */
[----:B------:R-:W-:Y:S02]  /*1920*/  VIADD R239, R0, 0x2c ;  /* 0x0000002c00ef7836 */ /* 0x000fe40000000000 */
[----:B------:R-:W-:Y:S01]  /*1930*/  IMAD R144, R77, R8, R144 ;  /* 0x000000084d907224 */ /* 0x000fe200078e0290 */
[----:B------:R-:W-:Y:S01]  /*1940*/  IABS R8, R243 ;  /* 0x000000f300087213 */ /* 0x000fe20000000000 */
[----:B------:R-:W-:-:S04]  /*1950*/  IMAD.HI.U32 R6, R87, R98, RZ ;  /* 0x0000006257067227 */ /* 0x000fc800078e00ff */
[----:B------:R-:W-:Y:S02]  /*1960*/  IMAD.MOV R4, RZ, RZ, -R4 ;  /* 0x000000ffff047224 */ /* 0x000fe400078e0a04 */
[----:B------:R-:W-:-:S04]  /*1970*/  IMAD.HI.U32 R7, R87, R12, RZ ;  /* 0x0000000c57077227 */ /* 0x000fc800078e00ff */
[----:B------:R-:W-:Y:S01]  /*1980*/  IMAD R97, R77, R5, R10 ;  /* 0x000000054d617224 */ /* 0x000fe200078e020a */
[----:B------:R-:W-:Y:S01]  /*1990*/  IABS R10, R239 ;  /* 0x000000ef000a7213 */ /* 0x000fe20000000000 */
[----:B------:R-:W-:Y:S02]  /*19a0*/  VIADD R245, R0, 0x31 ;  /* 0x0000003100f57836 */ /* 0x000fe40000000000 */
[----:B------:R-:W-:-:S03]  /*19b0*/  IMAD.HI.U32 R5, R87, R146, RZ ;  /* 0x0000009257057227 */ /* 0x000fc600078e00ff */
[----:B------:R-:W-:Y:S01]  /*19c0*/  IABS R142, R245 ;  /* 0x000000f5008e7213 */ /* 0x000fe20000000000 */
[----:B------:R-:W-:Y:S02]  /*19d0*/  IMAD.MOV R6, RZ, RZ, -R6 ;  /* 0x000000ffff067224 */ /* 0x000fe400078e0a06 */
[----:B------:R-:W-:Y:S02]  /*19e0*/  IMAD R148, R77, R4, R148 ;  /* 0x000000044d947224 */ /* 0x000fe400078e0294 */
[----:B------:R-:W-:Y:S02]  /*19f0*/  IMAD.MOV R7, RZ, RZ, -R7 ;  /* 0x000000ffff077224 */ /* 0x000fe400078e0a07 */
[----:B------:R-:W-:Y:S02]  /*1a00*/  VIADD R241, R0, 0x2d ;  /* 0x0000002d00f17836 */ /* 0x000fe40000000000 */
[----:B------:R-:W-:-:S04]  /*1a10*/  IMAD.HI.U32 R4, R87, R8, RZ ;  /* 0x0000000857047227 */ /* 0x000fc800078e00ff */
[----:B------:R-:W-:Y:S02]  /*1a20*/  IMAD.MOV R5, RZ, RZ, -R5 ;  /* 0x000000ffff057224 */ /* 0x000fe400078e0a05 */
[C---:B------:R-:W-:Y:S02]  /*1a30*/  IMAD R98, R77.reuse, R6, R98 ;  /* 0x000000064d627224 */ /* 0x040fe400078e0262 */
[----:B------:R-:W-:Y:S01]  /*1a40*/  IMAD R147, R77, R7, R12 ;  /* 0x000000074d937224 */ /* 0x000fe200078e020c */
[----:B------:R-:W-:Y:S01]  /*1a50*/  IABS R12, R241 ;  /* 0x000000f1000c7213 */ /* 0x000fe20000000000 */
[----:B------:R-:W-:-:S04]  /*1a60*/  IMAD.HI.U32 R6, R87, R10, RZ ;  /* 0x0000000a57067227 */ /* 0x000fc800078e00ff */
[----:B------:R-:W-:Y:S02]  /*1a70*/  VIADD R242, R0, 0x2f ;  /* 0x0000002f00f27836 */ /* 0x000fe40000000000 */
[----:B------:R-:W-:Y:S02]  /*1a80*/  IMAD.MOV R4, RZ, RZ, -R4 ;  /* 0x000000ffff047224 */ /* 0x000fe400078e0a04 */
[----:B------:R-:W-:Y:S01]  /*1a90*/  @!P2 IMAD.MOV R3, RZ, RZ, -R3 ;  /* 0x000000ffff03a224 */ /* 0x000fe200078e0a03 */
[----:B------:R-:W-:Y:S01]  /*1aa0*/  @!P1 LOP3.LUT R3, RZ, R100, RZ, 0x33, !PT ;  /* 0x00000064ff039212 */ /* 0x000fe200078e33ff */
[----:B------:R-:W-:Y:S01]  /*1ab0*/  IMAD R146, R77, R5, R146 ;  /* 0x000000054d927224 */ /* 0x000fe200078e0292 */
[----:B------:R-:W-:Y:S01]  /*1ac0*/  SHF.R.U32.HI R100, RZ, 0x6, R13 ;  /* 0x00000006ff647819 */ /* 0x000fe2000001160d */
[----:B------:R-:W-:Y:S01]  /*1ad0*/  IMAD.HI.U32 R5, R87, R142, RZ ;  /* 0x0000008e57057227 */ /* 0x000fe200078e00ff */
[----:B------:R-:W-:Y:S02]  /*1ae0*/  IABS R140, R242 ;  /* 0x000000f2008c7213 */ /* 0x000fe40000000000 */
[----:B------:R-:W-:Y:S01]  /*1af0*/  SGXT.U32 R100, R100, 0x1 ;  /* 0x000000016464781a */ /* 0x000fe20000000000 */
[----:B------:R-:W-:Y:S01]  /*1b00*/  IMAD.MOV R6, RZ, RZ, -R6 ;  /* 0x000000ffff067224 */ /* 0x000fe200078e0a06 */
[----:B------:R-:W-:Y:S01]  /*1b10*/  PLOP3.LUT P2, PT, PT, PT, UP1, 0x80, 0x8 ;  /* 0x000000000008781c */ /* 0x000fe20003f4f018 */
[----:B------:R-:W-:-:S02]  /*1b20*/  VIADD R244, R0, 0x32 ;  /* 0x0000003200f47836 */ /* 0x000fc40000000000 */
[----:B------:R-:W-:Y:S01]  /*1b30*/  IMAD R141, R77, R4, R8 ;  /* 0x000000044d8d7224 */ /* 0x000fe200078e0208 */
[----:B------:R-:W-:Y:S01]  /*1b40*/  PRMT R4, RZ, 0x7610, R4 ;  /* 0x00007610ff047816 */ /* 0x000fe20000000004 */
[----:B------:R-:W-:-:S04]  /*1b50*/  IMAD.HI.U32 R7, R87, R12, RZ ;  /* 0x0000000c57077227 */ /* 0x000fc800078e00ff */
[----:B------:R-:W-:Y:S01]  /*1b60*/  IMAD.MOV R5, RZ, RZ, -R5 ;  /* 0x000000ffff057224 */ /* 0x000fe200078e0a05 */
[----:B------:R0:W-:Y:S01]  /*1b70*/  STL.S16 [R1+0x90], R4 ;  /* 0x0000900401007387 */ /* 0x0001e20000100600 */
[----:B------:R-:W-:Y:S01]  /*1b80*/  IMAD R99, R77, R6, R10 ;  /* 0x000000064d637224 */ /* 0x000fe200078e020a */
[----:B------:R-:W-:Y:S01]  /*1b90*/  IABS R10, R244 ;  /* 0x000000f4000a7213 */ /* 0x000fe20000000000 */
[----:B------:R-:W-:Y:S02]  /*1ba0*/  IMAD.MOV R7, RZ, RZ, -R7 ;  /* 0x000000ffff077224 */ /* 0x000fe400078e0a07 */
[----:B------:R-:W-:-:S04]  /*1bb0*/  IMAD.HI.U32 R2, R87, R140, RZ ;  /* 0x0000008c57027227 */ /* 0x000fc800078e00ff */
[C---:B------:R-:W-:Y:S02]  /*1bc0*/  IMAD R142, R77.reuse, R5, R142 ;  /* 0x000000054d8e7224 */ /* 0x040fe400078e028e */
[----:B------:R-:W-:Y:S02]  /*1bd0*/  IMAD.U32 R5, RZ, RZ, UR12 ;  /* 0x0000000cff057e24 */ /* 0x000fe4000f8e00ff */
[----:B0-----:R-:W-:Y:S02]  /*1be0*/  IMAD R4, R100, UR12, RZ ;  /* 0x0000000c64047c24 */ /* 0x001fe4000f8e02ff */
[----:B------:R-:W-:Y:S02]  /*1bf0*/  IMAD R145, R77, R7, R12 ;  /* 0x000000074d917224 */ /* 0x000fe400078e020c */
[----:B------:R-:W-:-:S04]  /*1c00*/  IMAD.HI.U32 R6, R87, R10, RZ ;  /* 0x0000000a57067227 */ /* 0x000fc800078e00ff */
[----:B------:R-:W-:Y:S02]  /*1c10*/  IMAD.MOV R2, RZ, RZ, -R2 ;  /* 0x000000ffff027224 */ /* 0x000fe400078e0a02 */
[----:B------:R-:W-:Y:S02]  /*1c20*/  IMAD.U32 R7, RZ, RZ, UR12 ;  /* 0x0000000cff077e24 */ /* 0x000fe4000f8e00ff */
[----:B------:R-:W-:Y:S02]  /*1c30*/  IMAD R30, R5, 0x2, R4 ;  /* 0x00000002051e7824 */ /* 0x000fe400078e0204 */
[----:B------:R-:W-:Y:S02]  /*1c40*/  IMAD.MOV R6, RZ, RZ, -R6 ;  /* 0x000000ffff067224 */ /* 0x000fe400078e0a06 */
[----:B------:R-:W-:Y:S01]  /*1c50*/  IMAD R140, R77, R2, R140 ;  /* 0x000000024d8c7224 */ /* 0x000fe200078e028c */
[----:B------:R-:W-:Y:S01]  /*1c60*/  LOP3.LUT R2, R13, 0x7f, RZ, 0xc0, !PT ;  /* 0x0000007f0d027812 */ /* 0x000fe200078ec0ff */
[----:B------:R-:W-:-:S02]  /*1c70*/  IMAD.U32 R9, RZ, RZ, UR12 ;  /* 0x0000000cff097e24 */ /* 0x000fc4000f8e00ff */
[----:B------:R-:W-:Y:S01]  /*1c80*/  IMAD R56, R7, 0x2, R30 ;  /* 0x0000000207387824 */ /* 0x000fe200078e021e */
[----:B------:R-:W-:Y:S01]  /*1c90*/  ISETP.NE.U32.AND P1, PT, R2, RZ, PT ;  /* 0x000000ff0200720c */ /* 0x000fe20003f25070 */
[--C-:B------:R-:W-:Y:S01]  /*1ca0*/  IMAD R143, R77, R6, R10.reuse ;  /* 0x000000064d8f7224 */ /* 0x100fe200078e020a */
[----:B------:R-:W-:Y:S01]  /*1cb0*/  PRMT R10, RZ, 0x7610, R10 ;  /* 0x00007610ff0a7816 */ /* 0x000fe2000000000a */
[----:B------:R-:W-:Y:S01]  /*1cc0*/  IMAD.U32 R11, RZ, RZ, UR12 ;  /* 0x0000000cff0b7e24 */ /* 0x000fe2000f8e00ff */
[----:B------:R-:W-:Y:S01]  /*1cd0*/  LOP3.LUT R6, R100, 0x8, RZ, 0xfc, !PT ;  /* 0x0000000864067812 */ /* 0x000fe200078efcff */
[----:B------:R-:W-:Y:S02]  /*1ce0*/  IMAD.U32 R8, RZ, RZ, UR12 ;  /* 0x0000000cff087e24 */ /* 0x000fe4000f8e00ff */
[----:B------:R-:W-:Y:S02]  /*1cf0*/  IMAD.U32 R13, RZ, RZ, UR12 ;  /* 0x0000000cff0d7e24 */ /* 0x000fe4000f8e00ff */
[----:B------:R-:W-:Y:S01]  /*1d00*/  IMAD R78, R9, 0x2, R56 ;  /* 0x00000002094e7824 */ /* 0x000fe200078e0238 */
[----:B------:R-:W-:Y:S06]  /*1d10*/  BRA.U UP0, `(.L_x_5) ;  /* 0x0000000100187547 */ /* 0x000fec000b800000 */
[----:B------:R-:W-:Y:S01]  /*1d20*/  ELECT P3, URZ, PT ;  /* 0x0000000000ff782f */ /* 0x000fe20003860000 */
[----:B------:R-:W-:Y:S01]  /*1d30*/  IMAD.MOV.U32 R2, RZ, RZ, 0x1 ;  /* 0x00000001ff027424 */ /* 0x000fe200078e00ff */
[----:B------:R-:W-:Y:S01]  /*1d40*/  UMOV UR4, 0x40 ;  /* 0x0000004000047882 */ /* 0x000fe20000000000 */
[----:B------:R-:W-:Y:S01]  /*1d50*/  UVIRTCOUNT.DEALLOC.SMPOOL 0x80 ;  /* 0x000000800000784c */ /* 0x000fe20000000000 */
[----:B------:R-:W-:-:S09]  /*1d60*/  ULEA UR4, UR5, UR4, 0x18 ;  /* 0x0000000405047291 */ /* 0x000fd2000f8ec0ff */
[----:B------:R0:W-:Y:S03]  /*1d70*/  @P3 STS.U8 [UR4], R2 ;  /* 0x00000002ff003988 */ /* 0x0001e60008000004 */
.L_x_5:
[----:B------:R1:W-:Y:S01]  /*1d80*/  STL [R1+0x1c0], R241 ;  /* 0x0001c0f101007387 */ /* 0x0003e20000100800 */
[----:B------:R-:W-:-:S03]  /*1d90*/  IMAD.MOV.U32 R190, RZ, RZ, R10 ;  /* 0x000000ffffbe7224 */ /* 0x000fc600078e000a */
[----:B------:R-:W-:Y:S04]  /*1da0*/  STL [R1+0x1bc], R240 ;  /* 0x0001bcf001007387 */ /* 0x000fe80000100800 */
[----:B-1----:R-:W2:Y:S01]  /*1db0*/  LDL.LU R241, [R1+0x90] ;  /* 0x0000900001f17983 */ /* 0x002ea20000300800 */
[----:B------:R-:W-:Y:S01]  /*1dc0*/  VOTEU.ALL UP2, P1 ;  /* 0x0000000000ff7886 */ /* 0x000fe20000840000 */
[----:B------:R-:W-:Y:S01]  /*1dd0*/  VOTEU.ALL UP3, P1 ;  /* 0x0000000000ff7886 */ /* 0x000fe20000860000 */
[----:B------:R-:W-:Y:S01]  /*1de0*/  IMAD R5, R11, 0x2, R78 ;  /* 0x000000020b057824 */ /* 0x000fe200078e024e */
[----:B------:R-:W-:Y:S01]  /*1df0*/  STTM.16dp32bit_t0_t15.x32 tmem[UR10], RZ ;  /* 0x000000ff000079ed */ /* 0x000fe20008a8000a */
[----:B------:R-:W-:Y:S01]  /*1e00*/  STTM.16dp32bit_t16_t31.x32 tmem[UR10+0x20], RZ ;  /* 0x000020ff000079ed */ /* 0x000fe20008aa000a */
[----:B------:R-:W1:Y:S01]  /*1e10*/  FENCE.VIEW.ASYNC.T ;  /* 0x00000000000073c6 */ /* 0x000e620000000200 */
[----:B------:R-:W-:-:S04]  /*1e20*/  @!UP2 UIADD3 UR4, UPT, UPT, -UR7, 0x100000, URZ ;  /* 0x001000000704a890 */ /* 0x000fc8000fffe1ff */
[----:B------:R-:W-:Y:S02]  /*1e30*/  @!UP2 USHF.L.U32 UR5, UR4, 0xb, URZ ;  /* 0x0000000b0405a899 */ /* 0x000fe400080006ff */
[----:B------:R-:W-:Y:S01]  /*1e40*/  @!UP2 USHF.L.U32 UR4, UR4, 0x1, URZ ;  /* 0x000000010404a899 */ /* 0x000fe200080006ff */
[----:B-1----:R-:W-:Y:S01]  /*1e50*/  BAR.SYNC.DEFER_BLOCKING 0x0 ;  /* 0x0000000000007b1d */ /* 0x002fe20000010000 */
[----:B------:R-:W-:Y:S01]  /*1e60*/  IMAD R136, R3, UR14, RZ ;  /* 0x0000000e03887c24 */ /* 0x000fe2000f8e02ff */
[----:B------:R-:W-:Y:S01]  /*1e70*/  ISETP.LT.AND P2, PT, R6, UR22, P2 ;  /* 0x0000001606007c0c */ /* 0x000fe20009741270 */
[----:B------:R-:W-:-:S03]  /*1e80*/  IMAD R32, R32, 0x2, R5 ;  /* 0x0000000220207824 */ /* 0x000fc600078e0205 */
[C---:B------:R-:W-:Y:S01]  /*1e90*/  IADD3 R137, P3, PT, R136.reuse, UR16, RZ ;  /* 0x0000001088897c10 */ /* 0x040fe2000ff7e0ff */
[----:B------:R-:W-:Y:S02]  /*1ea0*/  IMAD R59, R59, 0x2, R32 ;  /* 0x000000023b3b7824 */ /* 0x000fe400078e0220 */
[----:B------:R-:W-:Y:S01]  /*1eb0*/  IMAD.U32 R9, RZ, RZ, UR12 ;  /* 0x0000000cff097e24 */ /* 0x000fe2000f8e00ff */
[----:B------:R-:W-:Y:S01]  /*1ec0*/  LEA.HI.X.SX32 R136, R136, UR17, 0x1, P3 ;  /* 0x0000001188887c11 */ /* 0x000fe200098f0eff */
[----:B------:R-:W-:Y:S01]  /*1ed0*/  IMAD R8, R8, 0x4, R59 ;  /* 0x0000000408087824 */ /* 0x000fe200078e023b */
[CC--:B0-----:R-:W-:Y:S01]  /*1ee0*/  IADD3 R2, P3, PT, R4.reuse, R137.reuse, RZ ;  /* 0x0000008904027210 */ /* 0x0c1fe20007f7e0ff */
[----:B------:R-:W-:Y:S01]  /*1ef0*/  IMAD.U32 R11, RZ, RZ, UR12 ;  /* 0x0000000cff0b7e24 */ /* 0x000fe2000f8e00ff */
[C---:B------:R-:W-:Y:S01]  /*1f00*/  IADD3 R3, P4, PT, R5.reuse, R137, RZ ;  /* 0x0000008905037210 */ /* 0x040fe20007f9e0ff */
[----:B------:R-:W-:Y:S01]  /*1f10*/  IMAD.U32 R10, RZ, RZ, UR12 ;  /* 0x0000000cff0a7e24 */ /* 0x000fe2000f8e00ff */
[-C--:B------:R-:W-:Y:S01]  /*1f20*/  LEA.HI.X.SX32 R4, R4, R136.reuse, 0x1, P3 ;  /* 0x0000008804047211 */ /* 0x080fe200018f0eff */
[----:B------:R-:W-:Y:S01]  /*1f30*/  IMAD.U32 R62, RZ, RZ, UR12 ;  /* 0x0000000cff3e7e24 */ /* 0x000fe2000f8e00ff */
[----:B------:R-:W-:-:S02]  /*1f40*/  LEA.HI.X.SX32 R5, R5, R136, 0x1, P4 ;  /* 0x0000008805057211 */ /* 0x000fc400020f0eff */
[C---:B------:R-:W-:Y:S02]  /*1f50*/  LOP3.LUT R14, R100.reuse, 0x10, RZ, 0xfc, !PT ;  /* 0x00000010640e7812 */ /* 0x040fe400078efcff */
[----:B------:R-:W-:Y:S01]  /*1f60*/  LOP3.LUT R12, R100, 0x18, RZ, 0xfc, !PT ;  /* 0x00000018640c7812 */ /* 0x000fe200078efcff */
[----:B------:R-:W-:Y:S01]  /*1f70*/  IMAD.U32 R65, RZ, RZ, UR12 ;  /* 0x0000000cff417e24 */ /* 0x000fe2000f8e00ff */
[----:B------:R-:W0:Y:S02]  /*1f80*/  FENCE.VIEW.ASYNC.S ;  /* 0x00000000000073c6 */ /* 0x000e240000000000 */
[----:B0-----:R0:W1:Y:S01]  /*1f90*/  @!UP3 SYNCS.EXCH.64 URZ, [UR6], UR4 ;  /* 0x0000000406ffb5b2 */ /* 0x0010620008000100 */
[----:B------:R-:W-:Y:S01]  /*1fa0*/  IMAD R34, R13, 0x2, R8 ;  /* 0x000000020d227824 */ /* 0x000fe200078e0208 */
[----:B------:R3:W-:Y:S01]  /*1fb0*/  STL [R1+0x1b8], R242 ;  /* 0x0001b8f201007387 */ /* 0x0007e20000100800 */
[----:B------:R-:W-:Y:S02]  /*1fc0*/  @P0 IMAD.MOV.U32 R6, RZ, RZ, R2 ;  /* 0x000000ffff060224 */ /* 0x000fe400078e0002 */
[----:B------:R-:W-:Y:S01]  /*1fd0*/  IMAD R58, R9, 0x2, R34 ;  /* 0x00000002093a7824 */ /* 0x000fe200078e0222 */
[----:B------:R4:W-:Y:S01]  /*1fe0*/  STL [R1+0x1b4], R243 ;  /* 0x0001b4f301007387 */ /* 0x0009e20000100800 */
[----:B------:R-:W-:Y:S01]  /*1ff0*/  @P0 IMAD.MOV.U32 R7, RZ, RZ, R4 ;  /* 0x000000ffff070224 */ /* 0x000fe200078e0004 */
[----:B-1----:R-:W-:Y:S01]  /*2000*/  BAR.SYNC.DEFER_BLOCKING 0x0 ;  /* 0x0000000000007b1d */ /* 0x002fe20000010000 */
[----:B------:R-:W-:-:S04]  /*2010*/  IMAD R80, R11, 0x2, R58 ;  /* 0x000000020b507824 */ /* 0x000fc800078e023a */
[----:B------:R-:W-:Y:S02]  /*2020*/  IMAD R9, R9, 0x2, R80 ;  /* 0x0000000209097824 */ /* 0x000fe400078e0250 */
[----:B------:R-:W-:Y:S01]  /*2030*/  IMAD.U32 R13, RZ, RZ, UR12 ;  /* 0x0000000cff0d7e24 */ /* 0x000fe2000f8e00ff */
[----:B---3--:R-:W-:Y:S01]  /*2040*/  PRMT R242, RZ, 0x7610, R242 ;  /* 0x00007610fff27816 */ /* 0x008fe200000000f2 */
[----:B------:R-:W-:Y:S02]  /*2050*/  IMAD R35, R10, 0x2, R9 ;  /* 0x000000020a237824 */ /* 0x000fe400078e0209 */
[----:B------:R-:W-:Y:S01]  /*2060*/  IMAD.U32 R82, RZ, RZ, UR12 ;  /* 0x0000000cff527e24 */ /* 0x000fe2000f8e00ff */
[----:B----4-:R-:W-:Y:S01]  /*2070*/  PRMT R243, RZ, 0x7610, R243 ;  /* 0x00007610fff37816 */ /* 0x010fe200000000f3 */
[----:B------:R-:W-:Y:S02]  /*2080*/  IMAD R62, R62, 0x2, R35 ;  /* 0x000000023e3e7824 */ /* 0x000fe400078e0223 */
[----:B------:R-:W-:Y:S01]  /*2090*/  IMAD.U32 R40, RZ, RZ, UR12 ;  /* 0x0000000cff287e24 */ /* 0x000fe2000f8e00ff */
[----:B------:R-:W-:Y:S01]  /*20a0*/  LOP3.LUT R15, R100, 0x20, RZ, 0xfc, !PT ;  /* 0x00000020640f7812 */ /* 0x000fe200078efcff */
[----:B------:R-:W-:Y:S01]  /*20b0*/  IMAD.U32 R41, RZ, RZ, UR12 ;  /* 0x0000000cff297e24 */ /* 0x000fe2000f8e00ff */
[----:B------:R-:W-:Y:S01]  /*20c0*/  STL [R1+0x1b0], R245 ;  /* 0x0001b0f501007387 */ /* 0x000fe20000100800 */
[----:B------:R-:W-:-:S02]  /*20d0*/  IMAD.U32 R66, RZ, RZ, UR12 ;  /* 0x0000000cff427e24 */ /* 0x000fc4000f8e00ff */
[----:B------:R-:W-:Y:S01]  /*20e0*/  IMAD.U32 R17, RZ, RZ, UR12 ;  /* 0x0000000cff117e24 */ /* 0x000fe2000f8e00ff */
[----:B------:R-:W-:Y:S04]  /*20f0*/  STL [R1+0x1ac], R244 ;  /* 0x0001acf401007387 */ /* 0x000fe80000100800 */
[----:B------:R1:W3:Y:S01]  /*2100*/  @P0 LDG.E.U8 R190, desc[UR20][R6.64] ;  /* 0x0000001406be0981 */ /* 0x0002e2000c1e1100 */
[----:B------:R-:W-:-:S03]  /*2110*/  PLOP3.LUT P0, PT, PT, PT, UP1, 0x80, 0x8 ;  /* 0x000000000008781c */ /* 0x000fc60003f0f018 */
[----:B------:R4:W-:Y:S01]  /*2120*/  STL [R1+0x1a8], R101 ;  /* 0x0001a86501007387 */ /* 0x0009e20000100800 */
[----:B-1----:R-:W-:Y:S02]  /*2130*/  @P2 IMAD.MOV.U32 R6, RZ, RZ, R3 ;  /* 0x000000ffff062224 */ /* 0x002fe400078e0003 */
[----:B------:R-:W-:Y:S01]  /*2140*/  @P2 IMAD.MOV.U32 R7, RZ, RZ, R5 ;  /* 0x000000ffff072224 */ /* 0x000fe200078e0005 */
[----:B------:R-:W-:Y:S01]  /*2150*/  ISETP.LT.AND P0, PT, R14, UR22, P0 ;  /* 0x000000160e007c0c */ /* 0x000fe20008701270 */
[----:B------:R-:W-:Y:S01]  /*2160*/  IMAD.U32 R19, RZ, RZ, UR12 ;  /* 0x0000000cff137e24 */ /* 0x000fe2000f8e00ff */
[C---:B------:R-:W-:Y:S01]  /*2170*/  LOP3.LUT R14, R100.reuse, 0x28, RZ, 0xfc, !PT ;  /* 0x00000028640e7812 */ /* 0x040fe200078efcff */
[----:B------:R-:W-:Y:S01]  /*2180*/  IMAD.U32 R48, RZ, RZ, UR12 ;  /* 0x0000000cff307e24 */ /* 0x000fe2000f8e00ff */
[----:B----4-:R-:W-:Y:S02]  /*2190*/  PRMT R101, RZ, 0x7610, R101 ;  /* 0x00007610ff657816 */ /* 0x010fe40000000065 */
[----:B------:R-:W-:Y:S01]  /*21a0*/  LOP3.LUT R20, R100, 0x30, RZ, 0xfc, !PT ;  /* 0x0000003064147812 */ /* 0x000fe200078efcff */
[----:B------:R-:W-:Y:S01]  /*21b0*/  IMAD.U32 R69, RZ, RZ, UR12 ;  /* 0x0000000cff457e24 */ /* 0x000fe2000f8e00ff */
[----:B------:R-:W-:-:S02]  /*21c0*/  PRMT R244, RZ, 0x7610, R244 ;  /* 0x00007610fff47816 */ /* 0x000fc400000000f4 */
[C---:B------:R-:W-:Y:S01]  /*21d0*/  LOP3.LUT R18, R100.reuse, 0x38, RZ, 0xfc, !PT ;  /* 0x0000003864127812 */ /* 0x040fe200078efcff */
[----:B------:R-:W-:Y:S01]  /*21e0*/  IMAD.U32 R21, RZ, RZ, UR12 ;  /* 0x0000000cff157e24 */ /* 0x000fe2000f8e00ff */
[----:B------:R-:W-:Y:S01]  /*21f0*/  PRMT R245, RZ, 0x7610, R245 ;  /* 0x00007610fff57816 */ /* 0x000fe200000000f5 */
[----:B------:R-:W-:Y:S01]  /*2200*/  IMAD.U32 R23, RZ, RZ, UR12 ;  /* 0x0000000cff177e24 */ /* 0x000fe2000f8e00ff */
[C---:B------:R-:W-:Y:S01]  /*2210*/  LOP3.LUT R25, R100.reuse, 0x40, RZ, 0xfc, !PT ;  /* 0x0000004064197812 */ /* 0x040fe200078efcff */
[----:B------:R-:W-:Y:S01]  /*2220*/  IMAD.U32 R22, RZ, RZ, UR12 ;  /* 0x0000000cff167e24 */ /* 0x000fe2000f8e00ff */
[----:B------:R-:W-:Y:S01]  /*2230*/  PRMT R240, RZ, 0x7610, R240 ;  /* 0x00007610fff07816 */ /* 0x000fe200000000f0 */
[----:B------:R-:W-:Y:S01]  /*2240*/  IMAD.U32 R72, RZ, RZ, UR12 ;  /* 0x0000000cff487e24 */ /* 0x000fe2000f8e00ff */
[----:B------:R-:W-:Y:S01]  /*2250*/  LOP3.LUT R24, R100, 0x48, RZ, 0xfc, !PT ;  /* 0x0000004864187812 */ /* 0x000fe200078efcff */
[----:B------:R-:W-:Y:S01]  /*2260*/  STL [R1+0x140], R2 ;  /* 0x0001400201007387 */ /* 0x000fe20000100800 */
[----:B------:R-:W-:-:S02]  /*2270*/  PRMT R27, RZ, 0x7610, R27 ;  /* 0x00007610ff1b7816 */ /* 0x000fc4000000001b */
[----:B------:R-:W-:Y:S01]  /*2280*/  PRMT R26, RZ, 0x7610, R26 ;  /* 0x00007610ff1a7816 */ /* 0x000fe2000000001a */
[----:B------:R-:W-:Y:S04]  /*2290*/  STL [R1+0x13c], R4 ;  /* 0x00013c0401007387 */ /* 0x000fe80000100800 */
[----:B--2---:R1:W2:Y:S01]  /*22a0*/  @P2 LDG.E.U8 R241, desc[UR20][R6.64] ;  /* 0x0000001406f12981 */ /* 0x0042a2000c1e1100 */
[----:B------:R-:W-:-:S04]  /*22b0*/  PLOP3.LUT P2, PT, PT, PT, UP1, 0x80, 0x8 ;  /* 0x000000000008781c */ /* 0x000fc80003f4f018 */
[----:B------:R-:W-:Y:S01]  /*22c0*/  ISETP.LT.AND P2, PT, R12, UR22, P2 ;  /* 0x000000160c007c0c */ /* 0x000fe20009741270 */
[----:B------:R-:W-:Y:S01]  /*22d0*/  IMAD R12, R11, 0x4, R62 ;  /* 0x000000040b0c7824 */ /* 0x000fe200078e023e */
[----:B-1----:R-:W-:-:S03]  /*22e0*/  IADD3 R6, P3, PT, R8, R137, RZ ;  /* 0x0000008908067210 */ /* 0x002fc60007f7e0ff */
[----:B------:R-:W-:Y:S01]  /*22f0*/  IMAD R42, R13, 0x2, R12 ;  /* 0x000000020d2a7824 */ /* 0x000fe200078e020c */
[C---:B------:R-:W-:Y:S02]  /*2300*/  IADD3 R7, P4, PT, R9.reuse, R137, RZ ;  /* 0x0000008909077210 */ /* 0x040fe40007f9e0ff */
[-C--:B------:R-:W-:Y:S01]  /*2310*/  LEA.HI.X.SX32 R8, R8, R136.reuse, 0x1, P3 ;  /* 0x0000008808087211 */ /* 0x080fe200018f0eff */
[----:B------:R-:W-:Y:S01]  /*2320*/  @P0 IMAD.MOV.U32 R10, RZ, RZ, R6 ;  /* 0x000000ffff0a0224 */ /* 0x000fe200078e0006 */
[----:B------:R-:W-:Y:S01]  /*2330*/  LEA.HI.X.SX32 R9, R9, R136, 0x1, P4 ;  /* 0x0000008809097211 */ /* 0x000fe200020f0eff */
[----:B------:R-:W-:Y:S02]  /*2340*/  IMAD R65, R65, 0x2, R42 ;  /* 0x0000000241417824 */ /* 0x000fe400078e022a */
[----:B------:R-:W-:Y:S02]  /*2350*/  @P0 IMAD.MOV.U32 R11, RZ, RZ, R8 ;  /* 0x000000ffff0b0224 */ /* 0x000fe400078e0008 */
[----:B------:R-:W-:-:S03]  /*2360*/  IMAD R82, R82, 0x2, R65 ;  /* 0x0000000252527824 */ /* 0x000fc600078e0241 */
[----:B------:R1:W4:Y:S01]  /*2370*/  @P0 LDG.E.U8 R242, desc[UR20][R10.64] ;  /* 0x000000140af20981 */ /* 0x000322000c1e1100 */
[----:B------:R-:W-:Y:S01]  /*2380*/  IMAD R13, R13, 0x2, R82 ;  /* 0x000000020d0d7824 */ /* 0x000fe200078e0252 */
[----:B------:R-:W-:Y:S01]  /*2390*/  PLOP3.LUT P0, PT, PT, PT, UP1, 0x80, 0x8 ;  /* 0x000000000008781c */ /* 0x000fe20003f0f018 */
[----:B-1----:R-:W-:Y:S02]  /*23a0*/  @P2 IMAD.MOV.U32 R10, RZ, RZ, R7 ;  /* 0x000000ffff0a2224 */ /* 0x002fe400078e0007 */
[----:B------:R-:W-:Y:S02]  /*23b0*/  @P2 IMAD.MOV.U32 R11, RZ, RZ, R9 ;  /* 0x000000ffff0b2224 */ /* 0x000fe400078e0009 */
[----:B------:R-:W-:-:S03]  /*23c0*/  IMAD R40, R40, 0x2, R13 ;  /* 0x0000000228287824 */ /* 0x000fc600078e020d */
[----:B------:R1:W2:Y:S01]  /*23d0*/  @P2 LDG.E.U8 R243, desc[UR20][R10.64] ;  /* 0x000000140af32981 */ /* 0x0002a2000c1e1100 */
[----:B------:R-:W-:Y:S01]  /*23e0*/  ISETP.LT.AND P0, PT, R15, UR22, P0 ;  /* 0x000000160f007c0c */ /* 0x000fe20008701270 */
[----:B------:R-:W-:Y:S02]  /*23f0*/  IMAD.U32 R15, RZ, RZ, UR12 ;  /* 0x0000000cff0f7e24 */ /* 0x000fe4000f8e00ff */
[----:B-1----:R-:W-:-:S04]  /*2400*/  IMAD.U32 R11, RZ, RZ, UR12 ;  /* 0x0000000cff0b7e24 */ /* 0x002fc8000f8e00ff */
[----:B------:R-:W-:Y:S01]  /*2410*/  IMAD R64, R11, 0x2, R40 ;  /* 0x000000020b407824 */ /* 0x000fe200078e0228 */
[----:B------:R-:W-:-:S03]  /*2420*/  PLOP3.LUT P2, PT, PT, PT, UP1, 0x80, 0x8 ;  /* 0x000000000008781c */ /* 0x000fc60003f4f018 */
[----:B------:R-:W-:Y:S01]  /*2430*/  IMAD R16, R15, 0x4, R64 ;  /* 0x000000040f107824 */ /* 0x000fe200078e0240 */
[----:B------:R-:W-:-:S03]  /*2440*/  IADD3 R10, P3, PT, R12, R137, RZ ;  /* 0x000000890c0a7210 */ /* 0x000fc60007f7e0ff */
[----:B------:R-:W-:Y:S01]  /*2450*/  IMAD R41, R41, 0x2, R16 ;  /* 0x0000000229297824 */ /* 0x000fe200078e0210 */
[----:B------:R-:W-:Y:S02]  /*2460*/  ISETP.LT.AND P2, PT, R14, UR22, P2 ;  /* 0x000000160e007c0c */ /* 0x000fe40009741270 */
[-C--:B------:R-:W-:Y:S01]  /*2470*/  LEA.HI.X.SX32 R12, R12, R136.reuse, 0x1, P3 ;  /* 0x000000880c0c7211 */ /* 0x080fe200018f0eff */
[----:B------:R-:W-:Y:S01]  /*2480*/  IMAD R66, R66, 0x2, R41 ;  /* 0x0000000242427824 */ /* 0x000fe200078e0229 */
[----:B------:R-:W-:Y:S01]  /*2490*/  IADD3 R11, P4, PT, R13, R137, RZ ;  /* 0x000000890d0b7210 */ /* 0x000fe20007f9e0ff */
[----:B------:R-:W-:Y:S02]  /*24a0*/  @P0 IMAD.MOV.U32 R14, RZ, RZ, R10 ;  /* 0x000000ffff0e0224 */ /* 0x000fe400078e000a */
[----:B------:R-:W-:Y:S02]  /*24b0*/  @P0 IMAD.MOV.U32 R15, RZ, RZ, R12 ;  /* 0x000000ffff0f0224 */ /* 0x000fe400078e000c */
[----:B------:R-:W-:Y:S01]  /*24c0*/  IMAD R84, R17, 0x2, R66 ;  /* 0x0000000211547824 */ /* 0x000fe200078e0242 */
[----:B------:R-:W-:-:S02]  /*24d0*/  LEA.HI.X.SX32 R13, R13, R136, 0x1, P4 ;  /* 0x000000880d0d7211 */ /* 0x000fc400020f0eff */
[----:B------:R1:W2:Y:S01]  /*24e0*/  @P0 LDG.E.U8 R101, desc[UR20][R14.64] ;  /* 0x000000140e650981 */ /* 0x0002a2000c1e1100 */
[----:B------:R-:W-:Y:S01]  /*24f0*/  IMAD R17, R19, 0x2, R84 ;  /* 0x0000000213117824 */ /* 0x000fe200078e0254 */
[----:B------:R-:W-:-:S03]  /*2500*/  PLOP3.LUT P0, PT, PT, PT, UP1, 0x80, 0x8 ;  /* 0x000000000008781c */ /* 0x000fc60003f0f018 */
[----:B------:R-:W-:Y:S01]  /*2510*/  IMAD R48, R48, 0x2, R17 ;  /* 0x0000000230307824 */ /* 0x000fe200078e0211 */
[----:B------:R-:W-:Y:S01]  /*2520*/  ISETP.LT.AND P0, PT, R20, UR22, P0 ;  /* 0x0000001614007c0c */ /* 0x000fe20008701270 */
[----:B-1----:R-:W-:Y:S02]  /*2530*/  @P2 IMAD.MOV.U32 R14, RZ, RZ, R11 ;  /* 0x000000ffff0e2224 */ /* 0x002fe400078e000b */
[----:B------:R-:W-:Y:S02]  /*2540*/  @P2 IMAD.MOV.U32 R15, RZ, RZ, R13 ;  /* 0x000000ffff0f2224 */ /* 0x000fe400078e000d */
[----:B------:R-:W-:Y:S02]  /*2550*/  IMAD.U32 R20, RZ, RZ, UR12 ;  /* 0x0000000cff147e24 */ /* 0x000fe4000f8e00ff */
[----:B------:R-:W-:Y:S01]  /*2560*/  IMAD R69, R69, 0x2, R48 ;  /* 0x0000000245457824 */ /* 0x000fe200078e0230 */
[----:B------:R1:W2:Y:S01]  /*2570*/  @P2 LDG.E.U8 R244, desc[UR20][R14.64] ;  /* 0x000000140ef42981 */ /* 0x0002a2000c1e1100 */
[----:B------:R-:W-:-:S02]  /*2580*/  PLOP3.LUT P2, PT, PT, PT, UP1, 0x80, 0x8 ;  /* 0x000000000008781c */ /* 0x000fc40003f4f018 */
[----:B------:R-:W-:Y:S02]  /*2590*/  IMAD R20, R20, 0x4, R69 ;  /* 0x0000000414147824 */ /* 0x000fe400078e0245 */
[----:B------:R-:W-:Y:S02]  /*25a0*/  ISETP.LT.AND P2, PT, R18, UR22, P2 ;  /* 0x0000001612007c0c */ /* 0x000fe40009741270 */
[----:B-1----:R-:W-:Y:S01]  /*25b0*/  IADD3 R14, P3, PT, R16, R137, RZ ;  /* 0x00000089100e7210 */ /* 0x002fe20007f7e0ff */
[----:B------:R-:W-:-:S03]  /*25c0*/  IMAD R46, R21, 0x2, R20 ;  /* 0x00000002152e7824 */ /* 0x000fc600078e0214 */
[-C--:B------:R-:W-:Y:S01]  /*25d0*/  LEA.HI.X.SX32 R16, R16, R136.reuse, 0x1, P3 ;  /* 0x0000008810107211 */ /* 0x080fe200018f0eff */
[----:B------:R-:W-:Y:S01]  /*25e0*/  @P0 IMAD.MOV.U32 R18, RZ, RZ, R14 ;  /* 0x000000ffff120224 */ /* 0x000fe200078e000e */
[----:B------:R-:W-:Y:S01]  /*25f0*/  IADD3 R15, P4, PT, R17, R137, RZ ;  /* 0x00000089110f7210 */ /* 0x000fe20007f9e0ff */
[----:B------:R-:W-:Y:S02]  /*2600*/  IMAD R70, R23, 0x2, R46 ;  /* 0x0000000217467824 */ /* 0x000fe400078e022e */
[----:B------:R-:W-:Y:S01]  /*2610*/  @P0 IMAD.MOV.U32 R19, RZ, RZ, R16 ;  /* 0x000000ffff130224 */ /* 0x000fe200078e0010 */
[----:B------:R-:W-:Y:S01]  /*2620*/  LEA.HI.X.SX32 R17, R17, R136, 0x1, P4 ;  /* 0x0000008811117211 */ /* 0x000fe200020f0eff */
[----:B------:R-:W-:-:S03]  /*2630*/  IMAD R86, R21, 0x2, R70 ;  /* 0x0000000215567824 */ /* 0x000fc600078e0246 */
[----:B------:R1:W2:Y:S01]  /*2640*/  @P0 LDG.E.U8 R245, desc[UR20][R18.64] ;  /* 0x0000001412f50981 */ /* 0x0002a2000c1e1100 */
[----:B------:R-:W-:Y:S01]  /*2650*/  PLOP3.LUT P0, PT, PT, PT, UP1, 0x80, 0x8 ;  /* 0x000000000008781c */ /* 0x000fe20003f0f018 */
[----:B------:R-:W-:-:S03]  /*2660*/  IMAD R21, R23, 0x2, R86 ;  /* 0x0000000217157824 */ /* 0x000fc600078e0256 */
[----:B------:R-:W-:Y:S01]  /*2670*/  ISETP.LT.AND P0, PT, R25, UR22, P0 ;  /* 0x0000001619007c0c */ /* 0x000fe20008701270 */
[----:B-1----:R-:W-:Y:S02]  /*2680*/  @P2 IMAD.MOV.U32 R18, RZ, RZ, R15 ;  /* 0x000000ffff122224 */ /* 0x002fe400078e000f */
[----:B------:R-:W-:Y:S02]  /*2690*/  @P2 IMAD.MOV.U32 R19, RZ, RZ, R17 ;  /* 0x000000ffff132224 */ /* 0x000fe400078e0011 */
[----:B------:R-:W-:-:S03]  /*26a0*/  IMAD R47, R22, 0x2, R21 ;  /* 0x00000002162f7824 */ /* 0x000fc600078e0215 */
[----:B------:R1:W2:Y:S01]  /*26b0*/  @P2 LDG.E.U8 R240, desc[UR20][R18.64] ;  /* 0x0000001412f02981 */ /* 0x0002a2000c1e1100 */
[----:B------:R-:W-:Y:S01]  /*26c0*/  PLOP3.LUT P2, PT, PT, PT, UP1, 0x80, 0x8 ;  /* 0x000000000008781c */ /* 0x000fe20003f4f018 */
[----:B------:R-:W-:Y:S01]  /*26d0*/  IMAD R72, R72, 0x2, R47 ;  /* 0x0000000248487824 */ /* 0x000fe200078e022f */
[----:B-1----:R-:W-:-:S04]  /*26e0*/  IADD3 R18, P3, PT, R20, R137, RZ ;  /* 0x0000008914127210 */ /* 0x002fc80007f7e0ff */
[----:B------:R-:W-:Y:S02]  /*26f0*/  LEA.HI.X.SX32 R20, R20, R136, 0x1, P3 ;  /* 0x0000008814147211 */ /* 0x000fe400018f0eff */
[----:B------:R-:W-:Y:S01]  /*2700*/  ISETP.LT.AND P2, PT, R24, UR22, P2 ;  /* 0x0000001618007c0c */ /* 0x000fe20009741270 */
[----:B------:R-:W-:Y:S02]  /*2710*/  IMAD R24, R23, 0x4, R72 ;  /* 0x0000000417187824 */ /* 0x000fe400078e0248 */
[----:B------:R-:W-:Y:S02]  /*2720*/  @P0 IMAD.MOV.U32 R22, RZ, RZ, R18 ;  /* 0x000000ffff160224 */ /* 0x000fe400078e0012 */
[----:B------:R-:W-:Y:S01]  /*2730*/  @P0 IMAD.MOV.U32 R23, RZ, RZ, R20 ;  /* 0x000000ffff170224 */ /* 0x000fe200078e0014 */
[----:B------:R-:W-:-:S04]  /*2740*/  IADD3 R19, P4, PT, R21, R137, RZ ;  /* 0x0000008915137210 */ /* 0x000fc80007f9e0ff */
[----:B------:R1:W2:Y:S01]  /*2750*/  @P0 LDG.E.U8 R27, desc[UR20][R22.64] ;  /* 0x00000014161b0981 */ /* 0x0002a2000c1e1100 */
[----:B------:R-:W-:Y:S02]  /*2760*/  LEA.HI.X.SX32 R21, R21, R136, 0x1, P4 ;  /* 0x0000008815157211 */ /* 0x000fe400020f0eff */
[----:B-1----:R-:W-:-:S03]  /*2770*/  @P2 IMAD.MOV.U32 R22, RZ, RZ, R19 ;  /* 0x000000ffff162224 */ /* 0x002fc600078e0013 */
[----:B------:R-:W-:-:S05]  /*2780*/  @P2 IMAD.MOV.U32 R23, RZ, RZ, R21 ;  /* 0x000000ffff172224 */ /* 0x000fca00078e0015 */
[----:B------:R1:W3:Y:S04]  /*2790*/  @P2 LDG.E.U8 R26, desc[UR20][R22.64] ;  /* 0x00000014161a2981 */ /* 0x0002e8000c1e1100 */
[----:B------:R-:W-:Y:S04]  /*27a0*/  STL [R1+0x148], R3 ;  /* 0x0001480301007387 */ /* 0x000fe80000100800 */
[----:B------:R-:W-:Y:S04]  /*27b0*/  STL [R1+0x144], R5 ;  /* 0x0001440501007387 */ /* 0x000fe80000100800 */
[----:B------:R-:W-:Y:S04]  /*27c0*/  STL [R1+0x150], R6 ;  /* 0x0001500601007387 */ /* 0x000fe80000100800 */
[----:B------:R-:W-:Y:S01]  /*27d0*/  STL [R1+0x14c], R8 ;  /* 0x00014c0801007387 */ /* 0x000fe20000100800 */
[----:B------:R-:W-:-:S03]  /*27e0*/  IMAD.U32 R25, RZ, RZ, UR12 ;  /* 0x0000000cff197e24 */ /* 0x000fc6000f8e00ff */
[----:B------:R-:W-:Y:S04]  /*27f0*/  STL [R1+0x158], R7 ;  /* 0x0001580701007387 */ /* 0x000fe80000100800 */
[----:B------:R-:W-:Y:S04]  /*2800*/  STL [R1+0x154], R9 ;  /* 0x0001540901007387 */ /* 0x000fe80000100800 */
[----:B------:R-:W-:Y:S04]  /*2810*/  STL [R1+0x160], R10 ;  /* 0x0001600a01007387 */ /* 0x000fe80000100800 */
[----:B------:R-:W-:Y:S01]  /*2820*/  STL [R1+0x15c], R12 ;  /* 0x00015c0c01007387 */ /* 0x000fe20000100800 */
[----:B------:R-:W-:-:S03]  /*2830*/  IMAD.U32 R75, RZ, RZ, UR12 ;  /* 0x0000000cff4b7e24 */ /* 0x000fc6000f8e00ff */
[----:B------:R-:W-:Y:S01]  /*2840*/  STL [R1+0x168], R11 ;  /* 0x0001680b01007387 */ /* 0x000fe20000100800 */
[----:B------:R-:W-:-:S03]  /*2850*/  IMAD R54, R25, 0x2, R24 ;  /* 0x0000000219367824 */ /* 0x000fc600078e0218 */
        /* <DEDUP_REMOVED lines=9> */
[----:B------:R-:W-:-:S03]  /*28f0*/  IMAD R88, R88, 0x2, R75 ;  /* 0x0000000258587824 */ /* 0x000fc600078e024b */
[----:B------:R-:W-:Y:S01]  /*2900*/  STL [R1+0x188], R19 ;  /* 0x0001881301007387 */ /* 0x000fe20000100800 */
[----:B------:R-:W-:-:S03]  /*2910*/  PLOP3.LUT P0, PT, PT, PT, UP1, 0x80, 0x8 ;  /* 0x000000000008781c */ /* 0x000fc60003f0f018 */
[----:B------:R-:W-:Y:S01]  /*2920*/  STL [R1+0x184], R21 ;  /* 0x0001841501007387 */ /* 0x000fe20000100800 */
[----:B------:R-:W-:Y:S02]  /*2930*/  IMAD.U32 R52, RZ, RZ, UR12 ;  /* 0x0000000cff347e24 */ /* 0x000fe4000f8e00ff */
[----:B------:R-:W-:Y:S01]  /*2940*/  IMAD R25, R25, 0x2, R88 ;  /* 0x0000000219197824 */ /* 0x000fe200078e0258 */
[----:B-1----:R-:W-:Y:S01]  /*2950*/  IADD3 R22, P3, PT, R24, R137, RZ ;  /* 0x0000008918167210 */ /* 0x002fe20007f7e0ff */
[----:B------:R-:W-:Y:S02]  /*2960*/  IMAD.U32 R23, RZ, RZ, UR12 ;  /* 0x0000000cff177e24 */ /* 0x000fe4000f8e00ff */
[----:B------:R-:W-:Y:S01]  /*2970*/  IMAD R52, R52, 0x2, R25 ;  /* 0x0000000234347824 */ /* 0x000fe200078e0219 */
[----:B------:R-:W-:Y:S02]  /*2980*/  PLOP3.LUT P2, PT, PT, PT, UP1, 0x80, 0x8 ;  /* 0x000000000008781c */ /* 0x000fe40003f4f018 */
[----:B------:R-:W-:Y:S01]  /*2990*/  LEA.HI.X.SX32 R24, R24, R136, 0x1, P3 ;  /* 0x0000008818187211 */ /* 0x000fe200018f0eff */
[----:B------:R-:W-:Y:S01]  /*29a0*/  IMAD R76, R23, 0x2, R52 ;  /* 0x00000002174c7824 */ /* 0x000fe200078e0234 */
[----:B------:R-:W-:-:S02]  /*29b0*/  PRMT R36, RZ, 0x7610, R36 ;  /* 0x00007610ff247816 */ /* 0x000fc40000000024 */
[----:B------:R-:W-:-:S04]  /*29c0*/  IADD3 R23, P4, PT, R25, R137, RZ ;  /* 0x0000008919177210 */ /* 0x000fc80007f9e0ff */
[----:B------:R-:W-:Y:S02]  /*29d0*/  LEA.HI.X.SX32 R25, R25, R136, 0x1, P4 ;  /* 0x0000008819197211 */ /* 0x000fe400020f0eff */
[----:B------:R-:W-:Y:S01]  /*29e0*/  PRMT R29, RZ, 0x7610, R29 ;  /* 0x00007610ff1d7816 */ /* 0x000fe2000000001d */
[----:B--2---:R1:W-:Y:S02]  /*29f0*/  STL [R1+0x74], R27 ;  /* 0x0000741b01007387 */ /* 0x0043e40000100800 */
[----:B-1----:R-:W-:-:S04]  /*2a00*/  LOP3.LUT R27, R100, 0x50, RZ, 0xfc, !PT ;  /* 0x00000050641b7812 */ /* 0x002fc800078efcff */
[----:B------:R-:W-:Y:S01]  /*2a10*/  ISETP.LT.AND P0, PT, R27, UR22, P0 ;  /* 0x000000161b007c0c */ /* 0x000fe20008701270 */
[----:B------:R-:W-:Y:S01]  /*2a20*/  IMAD.U32 R27, RZ, RZ, UR12 ;  /* 0x0000000cff1b7e24 */ /* 0x000fe2000f8e00ff */
[----:B---3--:R1:W-:Y:S03]  /*2a30*/  STL [R1+0x70], R26 ;  /* 0x0000701a01007387 */ /* 0x0083e60000100800 */
[----:B------:R-:W-:Y:S01]  /*2a40*/  IMAD R28, R27, 0x4, R76 ;  /* 0x000000041b1c7824 */ /* 0x000fe200078e024c */
[----:B-1----:R-:W-:-:S07]  /*2a50*/  LOP3.LUT R26, R100, 0x58, RZ, 0xfc, !PT ;  /* 0x00000058641a7812 */ /* 0x002fce00078efcff */
[----:B------:R-:W-:Y:S01]  /*2a60*/  @P0 IMAD.MOV.U32 R27, RZ, RZ, R24 ;  /* 0x000000ffff1b0224 */ /* 0x000fe200078e0018 */
[----:B------:R-:W-:Y:S01]  /*2a70*/  ISETP.LT.AND P2, PT, R26, UR22, P2 ;  /* 0x000000161a007c0c */ /* 0x000fe20009741270 */
[----:B------:R-:W-:-:S05]  /*2a80*/  @P0 IMAD.MOV.U32 R26, RZ, RZ, R22 ;  /* 0x000000ffff1a0224 */ /* 0x000fca00078e0016 */
[----:B------:R1:W2:Y:S07]  /*2a90*/  @P0 LDG.E.U8 R36, desc[UR20][R26.64] ;  /* 0x000000141a240981 */ /* 0x0002ae000c1e1100 */
[----:B-1----:R-:W-:Y:S02]  /*2aa0*/  @P2 IMAD.MOV.U32 R26, RZ, RZ, R23 ;  /* 0x000000ffff1a2224 */ /* 0x002fe400078e0017 */
[----:B------:R-:W-:-:S05]  /*2ab0*/  @P2 IMAD.MOV.U32 R27, RZ, RZ, R25 ;  /* 0x000000ffff1b2224 */ /* 0x000fca00078e0019 */
[----:B------:R1:W3:Y:S01]  /*2ac0*/  @P2 LDG.E.U8 R29, desc[UR20][R26.64] ;  /* 0x000000141a1d2981 */ /* 0x0002e2000c1e1100 */
[----:B------:R-:W-:-:S03]  /*2ad0*/  IMAD.U32 R53, RZ, RZ, UR12 ;  /* 0x0000000cff357e24 */ /* 0x000fc6000f8e00ff */
[----:B------:R-:W-:Y:S01]  /*2ae0*/  STL [R1+0x190], R22 ;  /* 0x0001901601007387 */ /* 0x000fe20000100800 */
[----:B------:R-:W-:-:S03]  /*2af0*/  IMAD R53, R53, 0x2, R28 ;  /* 0x0000000235357824 */ /* 0x000fc600078e021c */
[----:B------:R-:W-:Y:S01]  /*2b00*/  STL [R1+0x18c], R24 ;  /* 0x00018c1801007387 */ /* 0x000fe20000100800 */
[----:B------:R-:W-:Y:S01]  /*2b10*/  IMAD.U32 R38, RZ, RZ, UR12 ;  /* 0x0000000cff267e24 */ /* 0x000fe2000f8e00ff */
[C---:B------:R-:W-:Y:S02]  /*2b20*/  LOP3.LUT R37, R100.reuse, 0x60, RZ, 0xfc, !PT ;  /* 0x0000006064257812 */ /* 0x040fe400078efcff */
[----:B------:R-:W-:Y:S01]  /*2b30*/  PLOP3.LUT P0, PT, PT, PT, UP1, 0x80, 0x8 ;  /* 0x000000000008781c */ /* 0x000fe20003f0f018 */
[----:B------:R-:W-:Y:S01]  /*2b40*/  IMAD.U32 R176, RZ, RZ, UR12 ;  /* 0x0000000cffb07e24 */ /* 0x000fe2000f8e00ff */
[----:B------:R-:W-:Y:S02]  /*2b50*/  PLOP3.LUT P2, PT, PT, PT, UP1, 0x80, 0x8 ;  /* 0x000000000008781c */ /* 0x000fe40003f4f018 */
[----:B------:R-:W-:Y:S02]  /*2b60*/  ISETP.LT.AND P0, PT, R37, UR22, P0 ;  /* 0x0000001625007c0c */ /* 0x000fe40008701270 */
[----:B------:R-:W-:-:S02]  /*2b70*/  LOP3.LUT R37, R100, 0x68, RZ, 0xfc, !PT ;  /* 0x0000006864257812 */ /* 0x000fc400078efcff */
[C---:B-1----:R-:W-:Y:S02]  /*2b80*/  IADD3 R26, P4, PT, R28.reuse, R137, RZ ;  /* 0x000000891c1a7210 */ /* 0x042fe40007f9e0ff */
[----:B------:R-:W-:Y:S01]  /*2b90*/  ISETP.LT.AND P2, PT, R37, UR22, P2 ;  /* 0x0000001625007c0c */ /* 0x000fe20009741270 */
[----:B------:R-:W-:Y:S01]  /*2ba0*/  IMAD.U32 R183, RZ, RZ, UR12 ;  /* 0x0000000cffb77e24 */ /* 0x000fe2000f8e00ff */
[----:B------:R-:W-:Y:S01]  /*2bb0*/  LEA.HI.X.SX32 R27, R28, R136, 0x1, P4 ;  /* 0x000000881c1b7211 */ /* 0x000fe200020f0eff */
[----:B------:R-:W-:Y:S01]  /*2bc0*/  IMAD.U32 R28, RZ, RZ, UR12 ;  /* 0x0000000cff1c7e24 */ /* 0x000fe2000f8e00ff */
[----:B------:R-:W-:Y:S02]  /*2bd0*/  PRMT R31, RZ, 0x7610, R31 ;  /* 0x00007610ff1f7816 */ /* 0x000fe4000000001f */
[----:B------:R-:W-:-:S06]  /*2be0*/  PRMT R33, RZ, 0x7610, R33 ;  /* 0x00007610ff217816 */ /* 0x000fcc0000000021 */
[----:B------:R-:W4:Y:S04]  /*2bf0*/  @P0 LDG.E.U8 R33, desc[UR20][R26.64] ;  /* 0x000000141a210981 */ /* 0x000f28000c1e1100 */
[----:B--2---:R1:W-:Y:S02]  /*2c00*/  STL [R1+0x6c], R36 ;  /* 0x00006c2401007387 */ /* 0x0043e40000100800 */
[----:B-1----:R-:W-:-:S04]  /*2c10*/  IMAD.U32 R36, RZ, RZ, UR12 ;  /* 0x0000000cff247e24 */ /* 0x002fc8000f8e00ff */
[----:B------:R-:W-:-:S04]  /*2c20*/  IMAD R169, R36, 0x2, R53 ;  /* 0x0000000224a97824 */ /* 0x000fc800078e0235 */
[----:B------:R-:W-:Y:S01]  /*2c30*/  IMAD R171, R38, 0x2, R169 ;  /* 0x0000000226ab7824 */ /* 0x000fe200078e02a9 */
[----:B------:R-:W-:Y:S03]  /*2c40*/  STL [R1+0x198], R23 ;  /* 0x0001981701007387 */ /* 0x000fe60000100800 */
[----:B------:R-:W-:Y:S01]  /*2c50*/  IMAD R173, R36, 0x2, R171 ;  /* 0x0000000224ad7824 */ /* 0x000fe200078e02ab */
[----:B------:R-:W-:Y:S03]  /*2c60*/  STL [R1+0x194], R25 ;  /* 0x0001941901007387 */ /* 0x000fe60000100800 */
[----:B------:R-:W-:Y:S01]  /*2c70*/  IMAD R176, R176, 0x2, R173 ;  /* 0x00000002b0b07824 */ /* 0x000fe200078e02ad */
[----:B---3--:R1:W-:Y:S01]  /*2c80*/  STL [R1+0x68], R29 ;  /* 0x0000681d01007387 */ /* 0x0083e20000100800 */
[----:B------:R-:W-:Y:S01]  /*2c90*/  IADD3 R174, P4, PT, R173, R137, RZ ;  /* 0x00000089adae7210 */ /* 0x000fe20007f9e0ff */
[----:B-1----:R-:W-:-:S04]  /*2ca0*/  IMAD.U32 R29, RZ, RZ, UR12 ;  /* 0x0000000cff1d7e24 */ /* 0x002fc8000f8e00ff */
[----:B------:R-:W-:Y:S01]  /*2cb0*/  IMAD R178, R29, 0x2, R176 ;  /* 0x000000021db27824 */ /* 0x000fe200078e02b0 */
[----:B------:R-:W-:-:S03]  /*2cc0*/  LEA.HI.X.SX32 R173, R173, R136, 0x1, P4 ;  /* 0x00000088adad7211 */ /* 0x000fc600020f0eff */
[----:B------:R-:W-:Y:S02]  /*2cd0*/  IMAD R183, R183, 0x4, R178 ;  /* 0x00000004b7b77824 */ /* 0x000fe400078e02b2 */
[----:B------:R-:W-:Y:S02]  /*2ce0*/  @P2 IMAD.MOV.U32 R29, RZ, RZ, R173 ;  /* 0x000000ffff1d2224 */ /* 0x000fe400078e00ad */
[----:B------:R-:W-:Y:S02]  /*2cf0*/  IMAD R185, R28, 0x2, R183 ;  /* 0x000000021cb97824 */ /* 0x000fe400078e02b7 */
[----:B------:R-:W-:-:S05]  /*2d00*/  @P2 IMAD.MOV.U32 R28, RZ, RZ, R174 ;  /* 0x000000ffff1c2224 */ /* 0x000fca00078e00ae */
[----:B------:R1:W2:Y:S01]  /*2d10*/  @P2 LDG.E.U8 R31, desc[UR20][R28.64] ;  /* 0x000000141c1f2981 */ /* 0x0002a2000c1e1100 */
[----:B------:R-:W-:Y:S02]  /*2d20*/  LOP3.LUT R36, R100, 0x70, RZ, 0xfc, !PT ;  /* 0x0000007064247812 */ /* 0x000fe400078efcff */
[----:B------:R-:W-:-:S04]  /*2d30*/  PLOP3.LUT P3, PT, PT, PT, UP1, 0x80, 0x8 ;  /* 0x000000000008781c */ /* 0x000fc80003f6f018 */
[----:B------:R-:W-:Y:S01]  /*2d40*/  ISETP.LT.AND P3, PT, R36, UR22, P3 ;  /* 0x0000001624007c0c */ /* 0x000fe20009f61270 */
[----:B------:R-:W-:Y:S01]  /*2d50*/  IMAD.U32 R36, RZ, RZ, UR12 ;  /* 0x0000000cff247e24 */ /* 0x000fe2000f8e00ff */
[C---:B------:R-:W-:Y:S01]  /*2d60*/  IADD3 R184, P0, PT, R183.reuse, R137, RZ ;  /* 0x00000089b7b87210 */ /* 0x040fe20007f1e0ff */
[----:B------:R-:W-:Y:S02]  /*2d70*/  STL [R1+0x1a0], R26 ;  /* 0x0001a01a01007387 */ /* 0x000fe40000100800 */
[----:B------:R-:W-:Y:S01]  /*2d80*/  IMAD R189, R36, 0x2, R185 ;  /* 0x0000000224bd7824 */ /* 0x000fe200078e02b9 */
[----:B------:R-:W-:Y:S01]  /*2d90*/  LEA.HI.X.SX32 R183, R183, R136, 0x1, P0 ;  /* 0x00000088b7b77211 */ /* 0x000fe200000f0eff */
[----:B------:R-:W-:Y:S01]  /*2da0*/  STL [R1+0x19c], R27 ;  /* 0x00019c1b01007387 */ /* 0x000fe20000100800 */
[----:B------:R-:W-:Y:S01]  /*2db0*/  PRMT R10, RZ, 0x7610, R10 ;  /* 0x00007610ff0a7816 */ /* 0x000fe2000000000a */
[----:B------:R-:W-:Y:S02]  /*2dc0*/  IMAD.U32 R194, RZ, RZ, UR12 ;  /* 0x0000000cffc27e24 */ /* 0x000fe4000f8e00ff */
[----:B------:R3:W-:Y:S01]  /*2dd0*/  STL [R1+0x1a4], R173 ;  /* 0x0001a4ad01007387 */ /* 0x0007e20000100800 */
[----:B------:R-:W-:Y:S01]  /*2de0*/  IMAD R191, R38, 0x2, R189 ;  /* 0x0000000226bf7824 */ /* 0x000fe200078e02bd */
[----:B------:R-:W-:Y:S01]  /*2df0*/  PLOP3.LUT P2, PT, PT, PT, UP1, 0x80, 0x8 ;  /* 0x000000000008781c */ /* 0x000fe20003f4f018 */
[----:B-1----:R-:W-:-:S02]  /*2e00*/  @P3 IMAD.MOV.U32 R28, RZ, RZ, R184 ;  /* 0x000000ffff1c3224 */ /* 0x002fc400078e00b8 */
[----:B------:R-:W-:Y:S02]  /*2e10*/  @P3 IMAD.MOV.U32 R29, RZ, RZ, R183 ;  /* 0x000000ffff1d3224 */ /* 0x000fe400078e00b7 */
[----:B------:R-:W-:-:S03]  /*2e20*/  IMAD R194, R194, 0x2, R191 ;  /* 0x00000002c2c27824 */ /* 0x000fc600078e02bf */
[----:B------:R1:W4:Y:S01]  /*2e30*/  @P3 LDG.E.U8 R10, desc[UR20][R28.64] ;  /* 0x000000141c0a3981 */ /* 0x000322000c1e1100 */
[----:B------:R-:W-:Y:S01]  /*2e40*/  PLOP3.LUT P3, PT, PT, PT, UP1, 0x80, 0x8 ;  /* 0x000000000008781c */ /* 0x000fe20003f6f018 */
[----:B------:R-:W-:Y:S01]  /*2e50*/  IMAD.U32 R79, RZ, RZ, UR12 ;  /* 0x0000000cff4f7e24 */ /* 0x000fe2000f8e00ff */
[CC--:B------:R-:W-:Y:S02]  /*2e60*/  IADD3 R195, P5, PT, R194.reuse, R137.reuse, RZ ;  /* 0x00000089c2c37210 */ /* 0x0c0fe40007fbe0ff */
[----:B------:R-:W-:Y:S01]  /*2e70*/  PLOP3.LUT P0, PT, PT, PT, UP1, 0x80, 0x8 ;  /* 0x000000000008781c */ /* 0x000fe20003f0f018 */
[----:B------:R-:W-:Y:S01]  /*2e80*/  IMAD R79, R79, 0x2, R194 ;  /* 0x000000024f4f7824 */ /* 0x000fe200078e02c2 */
[----:B------:R-:W-:Y:S02]  /*2e90*/  LEA.HI.X.SX32 R194, R194, R136, 0x1, P5 ;  /* 0x00000088c2c27211 */ /* 0x000fe400028f0eff */
[----:B-1----:R-:W-:Y:S02]  /*2ea0*/  IADD3 R28, P4, PT, R30, R137, RZ ;  /* 0x000000891e1c7210 */ /* 0x002fe40007f9e0ff */
[----:B---3--:R-:W-:-:S02]  /*2eb0*/  PRMT R173, RZ, 0x7610, R173 ;  /* 0x00007610ffad7816 */ /* 0x008fc400000000ad */
[----:B------:R-:W-:Y:S02]  /*2ec0*/  LEA.HI.X.SX32 R29, R30, R136, 0x1, P4 ;  /* 0x000000881e1d7211 */ /* 0x000fe400020f0eff */
[----:B------:R-:W-:Y:S02]  /*2ed0*/  PRMT R26, RZ, 0x7610, R26 ;  /* 0x00007610ff1a7816 */ /* 0x000fe4000000001a */
[----:B------:R-:W-:Y:S02]  /*2ee0*/  LOP3.LUT R36, R100, 0x12, RZ, 0xfc, !PT ;  /* 0x0000001264247812 */ /* 0x000fe400078efcff */
[----:B------:R-:W-:Y:S02]  /*2ef0*/  PRMT R27, RZ, 0x7610, R27 ;  /* 0x00007610ff1b7816 */ /* 0x000fe4000000001b */
[----:B------:R-:W-:Y:S02]  /*2f00*/  PRMT R23, RZ, 0x7610, R23 ;  /* 0x00007610ff177816 */ /* 0x000fe40000000017 */
[----:B------:R-:W-:-:S02]  /*2f10*/  PRMT R25, RZ, 0x7610, R25 ;  /* 0x00007610ff197816 */ /* 0x000fc40000000019 */
[C---:B------:R-:W-:Y:S02]  /*2f20*/  LOP3.LUT R44, R100.reuse, 0x2a, RZ, 0xfc, !PT ;  /* 0x0000002a642c7812 */ /* 0x040fe400078efcff */
[C---:B------:R-:W-:Y:S02]  /*2f30*/  LOP3.LUT R43, R100.reuse, 0x32, RZ, 0xfc, !PT ;  /* 0x00000032642b7812 */ /* 0x040fe400078efcff */
[----:B------:R-:W-:Y:S02]  /*2f40*/  PRMT R22, RZ, 0x7610, R22 ;  /* 0x00007610ff167816 */ /* 0x000fe40000000016 */
[----:B------:R-:W-:Y:S02]  /*2f50*/  PRMT R20, RZ, 0x7610, R20 ;  /* 0x00007610ff147816 */ /* 0x000fe40000000014 */
[----:B------:R-:W-:Y:S02]  /*2f60*/  PRMT R18, RZ, 0x7610, R18 ;  /* 0x00007610ff127816 */ /* 0x000fe40000000012 */
[----:B------:R-:W-:-:S02]  /*2f70*/  LOP3.LUT R50, R100, 0x42, RZ, 0xfc, !PT ;  /* 0x0000004264327812 */ /* 0x000fc400078efcff */
[C---:B------:R-:W-:Y:S02]  /*2f80*/  LOP3.LUT R49, R100.reuse, 0x4a, RZ, 0xfc, !PT ;  /* 0x0000004a64317812 */ /* 0x040fe400078efcff */
[----:B------:R-:W-:Y:S02]  /*2f90*/  PRMT R17, RZ, 0x7610, R17 ;  /* 0x00007610ff117816 */ /* 0x000fe40000000011 */
[----:B------:R-:W-:Y:S02]  /*2fa0*/  PRMT R16, RZ, 0x7610, R16 ;  /* 0x00007610ff107816 */ /* 0x000fe40000000010 */
[----:B------:R-:W-:Y:S02]  /*2fb0*/  PRMT R15, RZ, 0x7610, R15 ;  /* 0x00007610ff0f7816 */ /* 0x000fe4000000000f */
[C---:B------:R-:W-:Y:S02]  /*2fc0*/  LOP3.LUT R57, R100.reuse, 0x5a, RZ, 0xfc, !PT ;  /* 0x0000005a64397812 */ /* 0x040fe400078efcff */
[----:B------:R-:W-:-:S02]  /*2fd0*/  LOP3.LUT R55, R100, 0x62, RZ, 0xfc, !PT ;  /* 0x0000006264377812 */ /* 0x000fc400078efcff */
[----:B------:R-:W-:Y:S02]  /*2fe0*/  PRMT R14, RZ, 0x7610, R14 ;  /* 0x00007610ff0e7816 */ /* 0x000fe4000000000e */
[----:B------:R-:W-:Y:S02]  /*2ff0*/  PRMT R3, RZ, 0x7610, R3 ;  /* 0x00007610ff037816 */ /* 0x000fe40000000003 */
[----:B------:R-:W-:Y:S02]  /*3000*/  PRMT R13, RZ, 0x7610, R13 ;  /* 0x00007610ff0d7816 */ /* 0x000fe4000000000d */
[----:B------:R-:W-:Y:S02]  /*3010*/  PRMT R12, RZ, 0x7610, R12 ;  /* 0x00007610ff0c7816 */ /* 0x000fe4000000000c */
[----:B------:R-:W-:Y:S02]  /*3020*/  PRMT R11, RZ, 0x7610, R11 ;  /* 0x00007610ff0b7816 */ /* 0x000fe4000000000b */
[----:B------:R-:W-:-:S02]  /*3030*/  PRMT R9, RZ, 0x7610, R9 ;  /* 0x00007610ff097816 */ /* 0x000fc40000000009 */
[----:B------:R-:W-:Y:S02]  /*3040*/  PRMT R8, RZ, 0x7610, R8 ;  /* 0x00007610ff087816 */ /* 0x000fe40000000008 */
[C---:B------:R-:W-:Y:S02]  /*3050*/  LOP3.LUT R60, R100.reuse, 0x14, RZ, 0xfc, !PT ;  /* 0x00000014643c7812 */ /* 0x040fe400078efcff */
[----:B------:R-:W-:Y:S02]  /*3060*/  PRMT R7, RZ, 0x7610, R7 ;  /* 0x00007610ff077816 */ /* 0x000fe40000000007 */
[----:B------:R-:W-:Y:S02]  /*3070*/  PRMT R6, RZ, 0x7610, R6 ;  /* 0x00007610ff067816 */ /* 0x000fe40000000006 */
[----:B------:R-:W-:Y:S02]  /*3080*/  LOP3.LUT R63, R100, 0x24, RZ, 0xfc, !PT ;  /* 0x00000024643f7812 */ /* 0x000fe400078efcff */
[----:B------:R-:W-:-:S02]  /*3090*/  PRMT R5, RZ, 0x7610, R5 ;  /* 0x00007610ff057816 */ /* 0x000fc40000000005 */
[C---:B------:R-:W-:Y:S02]  /*30a0*/  LOP3.LUT R67, R100.reuse, 0x2c, RZ, 0xfc, !PT ;  /* 0x0000002c64437812 */ /* 0x040fe400078efcff */
[----:B------:R-:W-:Y:S02]  /*30b0*/  PRMT R4, RZ, 0x7610, R4 ;  /* 0x00007610ff047816 */ /* 0x000fe40000000004 */
[----:B------:R-:W-:Y:S01]  /*30c0*/  PRMT R2, RZ, 0x7610, R2 ;  /* 0x00007610ff027816 */ /* 0x000fe20000000002 */
[----:B--2---:R1:W-:Y:S04]  /*30d0*/  STL [R1+0x60], R31 ;  /* 0x0000601f01007387 */ /* 0x0043e80000100800 */
[----:B----4-:R2:W-:Y:S01]  /*30e0*/  STL [R1+0x64], R33 ;  /* 0x0000642101007387 */ /* 0x0105e20000100800 */
[----:B-1----:R-:W-:-:S04]  /*30f0*/  LOP3.LUT R31, R100, 0x78, RZ, 0xfc, !PT ;  /* 0x00000078641f7812 */ /* 0x002fc800078efcff */
[----:B------:R-:W-:Y:S02]  /*3100*/  ISETP.LT.AND P2, PT, R31, UR22, P2 ;  /* 0x000000161f007c0c */ /* 0x000fe40009741270 */
[C---:B--2---:R-:W-:Y:S02]  /*3110*/  LOP3.LUT R33, R100.reuse, 0x2, RZ, 0xfc, !PT ;  /* 0x0000000264217812 */ /* 0x044fe400078efcff */
[----:B------:R-:W-:Y:S02]  /*3120*/  LOP3.LUT R31, R100, 0xa, RZ, 0xfc, !PT ;  /* 0x0000000a641f7812 */ /* 0x000fe400078efcff */
[----:B------:R-:W-:Y:S02]  /*3130*/  ISETP.LT.AND P3, PT, R33, UR22, P3 ;  /* 0x0000001621007c0c */ /* 0x000fe40009f61270 */
[----:B------:R-:W-:-:S05]  /*3140*/  ISETP.LT.AND P0, PT, R31, UR22, P0 ;  /* 0x000000161f007c0c */ /* 0x000fca0008701270 */
[----:B------:R-:W-:Y:S02]  /*3150*/  @P2 IMAD.MOV.U32 R30, RZ, RZ, R195 ;  /* 0x000000ffff1e2224 */ /* 0x000fe400078e00c3 */
[----:B------:R-:W-:Y:S01]  /*3160*/  @P2 IMAD.MOV.U32 R31, RZ, RZ, R194 ;  /* 0x000000ffff1f2224 */ /* 0x000fe200078e00c2 */
[----:B------:R-:W-:-:S03]  /*3170*/  LOP3.LUT R33, R100, 0x1a, RZ, 0xfc, !PT ;  /* 0x0000001a64217812 */ /* 0x000fc600078efcff */
[----:B------:R-:W2:Y:S01]  /*3180*/  @P3 LDG.E.U8 R26, desc[UR20][R28.64] ;  /* 0x000000141c1a3981 */ /* 0x000ea2000c1e1100 */
[----:B------:R-:W-:-:S03]  /*3190*/  PLOP3.LUT P3, PT, PT, PT, UP1, 0x80, 0x8 ;  /* 0x000000000008781c */ /* 0x000fc60003f6f018 */
[----:B------:R1:W3:Y:S01]  /*31a0*/  @P2 LDG.E.U8 R173, desc[UR20][R30.64] ;  /* 0x000000141ead2981 */ /* 0x0002e2000c1e1100 */
[----:B------:R-:W-:Y:S02]  /*31b0*/  PLOP3.LUT P2, PT, PT, PT, UP1, 0x80, 0x8 ;  /* 0x000000000008781c */ /* 0x000fe40003f4f018 */
[----:B------:R-:W-:Y:S02]  /*31c0*/  ISETP.LT.AND P3, PT, R33, UR22, P3 ;  /* 0x0000001621007c0c */ /* 0x000fe40009f61270 */
[----:B------:R-:W-:Y:S02]  /*31d0*/  ISETP.LT.AND P2, PT, R36, UR22, P2 ;  /* 0x0000001624007c0c */ /* 0x000fe40009741270 */
[----:B-1----:R-:W-:-:S04]  /*31e0*/  IADD3 R30, P4, PT, R32, R137, RZ ;  /* 0x00000089201e7210 */ /* 0x002fc80007f9e0ff */
[-C--:B------:R-:W-:Y:S02]  /*31f0*/  LEA.HI.X.SX32 R31, R32, R136.reuse, 0x1, P4 ;  /* 0x00000088201f7211 */ /* 0x080fe400020f0eff */
[-C--:B------:R-:W-:Y:S02]  /*3200*/  IADD3 R32, P4, PT, R34, R137.reuse, RZ ;  /* 0x0000008922207210 */ /* 0x080fe40007f9e0ff */
[----:B------:R-:W-:Y:S01]  /*3210*/  IADD3 R33, P5, PT, R35, R137, RZ ;  /* 0x0000008923217210 */ /* 0x000fe20007fbe0ff */
[----:B------:R-:W4:Y:S01]  /*3220*/  @P0 LDG.E.U8 R27, desc[UR20][R30.64] ;  /* 0x000000141e1b0981 */ /* 0x000f22000c1e1100 */
[----:B------:R-:W-:Y:S02]  /*3230*/  LOP3.LUT R36, R100, 0x22, RZ, 0xfc, !PT ;  /* 0x0000002264247812 */ /* 0x000fe400078efcff */
[----:B------:R-:W-:Y:S02]  /*3240*/  PLOP3.LUT P0, PT, PT, PT, UP1, 0x80, 0x8 ;  /* 0x000000000008781c */ /* 0x000fe40003f0f018 */
[----:B------:R-:W-:-:S02]  /*3250*/  LEA.HI.X.SX32 R34, R34, R136, 0x1, P4 ;  /* 0x0000008822227211 */ /* 0x000fc400020f0eff */
[----:B------:R-:W-:Y:S02]  /*3260*/  LEA.HI.X.SX32 R35, R35, R136, 0x1, P5 ;  /* 0x0000008823237211 */ /* 0x000fe400028f0eff */
[----:B------:R-:W-:Y:S01]  /*3270*/  ISETP.LT.AND P0, PT, R36, UR22, P0 ;  /* 0x0000001624007c0c */ /* 0x000fe20008701270 */
[----:B------:R-:W-:Y:S02]  /*3280*/  @P2 IMAD.MOV.U32 R36, RZ, RZ, R32 ;  /* 0x000000ffff242224 */ /* 0x000fe400078e0020 */
[----:B------:R-:W-:Y:S02]  /*3290*/  @P2 IMAD.MOV.U32 R37, RZ, RZ, R34 ;  /* 0x000000ffff252224 */ /* 0x000fe400078e0022 */
[----:B------:R-:W-:Y:S02]  /*32a0*/  @P3 IMAD.MOV.U32 R38, RZ, RZ, R33 ;  /* 0x000000ffff263224 */ /* 0x000fe400078e0021 */
[----:B------:R-:W-:Y:S01]  /*32b0*/  @P3 IMAD.MOV.U32 R39, RZ, RZ, R35 ;  /* 0x000000ffff273224 */ /* 0x000fe200078e0023 */
[----:B------:R1:W2:Y:S01]  /*32c0*/  @P2 LDG.E.U8 R23, desc[UR20][R36.64] ;  /* 0x0000001424172981 */ /* 0x0002a2000c1e1100 */
[----:B------:R-:W-:-:S03]  /*32d0*/  PLOP3.LUT P2, PT, PT, PT, UP1, 0x80, 0x8 ;  /* 0x000000000008781c */ /* 0x000fc60003f4f018 */
[----:B------:R0:W2:Y:S01]  /*32e0*/  @P3 LDG.E.U8 R25, desc[UR20][R38.64] ;  /* 0x0000001426193981 */ /* 0x0000a2000c1e1100 */
[----:B------:R-:W-:Y:S02]  /*32f0*/  PLOP3.LUT P3, PT, PT, PT, UP1, 0x80, 0x8 ;  /* 0x000000000008781c */ /* 0x000fe40003f6f018 */
[----:B------:R-:W-:Y:S02]  /*3300*/  ISETP.LT.AND P2, PT, R44, UR22, P2 ;  /* 0x000000162c007c0c */ /* 0x000fe40009741270 */
[CC--:B-1----:R-:W-:Y:S02]  /*3310*/  IADD3 R36, P4, PT, R42.reuse, R137.reuse, RZ ;  /* 0x000000892a247210 */ /* 0x0c2fe40007f9e0ff */
[----:B------:R-:W-:Y:S02]  /*3320*/  ISETP.LT.AND P3, PT, R43, UR22, P3 ;  /* 0x000000162b007c0c */ /* 0x000fe40009f61270 */
[----:B------:R-:W-:Y:S02]  /*3330*/  LEA.HI.X.SX32 R37, R42, R136, 0x1, P4 ;  /* 0x000000882a257211 */ /* 0x000fe400020f0eff */
[----:B0-----:R-:W-:-:S02]  /*3340*/  IADD3 R38, P4, PT, R40, R137, RZ ;  /* 0x0000008928267210 */ /* 0x001fc40007f9e0ff */
[C---:B------:R-:W-:Y:S01]  /*3350*/  IADD3 R39, P5, PT, R41.reuse, R137, RZ ;  /* 0x0000008929277210 */ /* 0x040fe20007fbe0ff */
[----:B------:R-:W2:Y:S01]  /*3360*/  @P0 LDG.E.U8 R22, desc[UR20][R36.64] ;  /* 0x0000001424160981 */ /* 0x000ea2000c1e1100 */
[----:B------:R-:W-:Y:S02]  /*3370*/  LOP3.LUT R42, R100, 0x3a, RZ, 0xfc, !PT ;  /* 0x0000003a642a7812 */ /* 0x000fe400078efcff */
[----:B------:R-:W-:Y:S02]  /*3380*/  PLOP3.LUT P0, PT, PT, PT, UP1, 0x80, 0x8 ;  /* 0x000000000008781c */ /* 0x000fe40003f0f018 */
[-C--:B------:R-:W-:Y:S02]  /*3390*/  LEA.HI.X.SX32 R40, R40, R136.reuse, 0x1, P4 ;  /* 0x0000008828287211 */ /* 0x080fe400020f0eff */
[----:B------:R-:W-:Y:S02]  /*33a0*/  LEA.HI.X.SX32 R41, R41, R136, 0x1, P5 ;  /* 0x0000008829297211 */ /* 0x000fe400028f0eff */
[----:B------:R-:W-:Y:S01]  /*33b0*/  ISETP.LT.AND P0, PT, R42, UR22, P0 ;  /* 0x000000162a007c0c */ /* 0x000fe20008701270 */
[----:B------:R-:W-:-:S02]  /*33c0*/  @P2 IMAD.MOV.U32 R42, RZ, RZ, R38 ;  /* 0x000000ffff2a2224 */ /* 0x000fc400078e0026 */
        /* <DEDUP_REMOVED lines=8> */
[CC--:B0-----:R-:W-:Y:S02]  /*3450*/  IADD3 R42, P4, PT, R48.reuse, R137.reuse, RZ ;  /* 0x00000089302a7210 */ /* 0x0c1fe40007f9e0ff */
[----:B------:R-:W-:Y:S02]  /*3460*/  ISETP.LT.AND P3, PT, R49, UR22, P3 ;  /* 0x0000001631007c0c */ /* 0x000fe40009f61270 */
[----:B------:R-:W-:Y:S02]  /*3470*/  LEA.HI.X.SX32 R43, R48, R136, 0x1, P4 ;  /* 0x00000088302b7211 */ /* 0x000fe400020f0eff */
[----:B-1----:R-:W-:-:S02]  /*3480*/  IADD3 R44, P4, PT, R46, R137, RZ ;  /* 0x000000892e2c7210 */ /* 0x002fc40007f9e0ff */
        /* <DEDUP_REMOVED lines=27> */
[----:B------:R-:W2:Y:S01]  /*3640*/  @P2 LDG.E.U8 R3, desc[UR20][R50.64] ;  /* 0x0000001432032981 */ /* 0x000ea2000c1e1100 */
[----:B------:R-:W-:Y:S01]  /*3650*/  @P3 IMAD.MOV.U32 R54, RZ, RZ, R168 ;  /* 0x000000ffff363224 */ /* 0x000fe200078e00a8 */
[----:B------:R-:W-:Y:S01]  /*3660*/  LOP3.LUT R57, R100, 0x72, RZ, 0xfc, !PT ;  /* 0x0000007264397812 */ /* 0x000fe200078efcff */
[----:B------:R-:W-:Y:S01]  /*3670*/  @P3 IMAD.MOV.U32 R55, RZ, RZ, R52 ;  /* 0x000000ffff373224 */ /* 0x000fe200078e0034 */
[----:B------:R-:W-:-:S02]  /*3680*/  PLOP3.LUT P2, PT, PT, PT, UP1, 0x80, 0x8 ;  /* 0x000000000008781c */ /* 0x000fc40003f4f018 */
[CC--:B------:R-:W-:Y:S02]  /*3690*/  IADD3 R177, P4, PT, R176.reuse, R137.reuse, RZ ;  /* 0x00000089b0b17210 */ /* 0x0c0fe40007f9e0ff */
[----:B------:R-:W-:Y:S01]  /*36a0*/  ISETP.LT.AND P2, PT, R57, UR22, P2 ;  /* 0x0000001639007c0c */ /* 0x000fe20009741270 */
[----:B------:R0:W2:Y:S01]  /*36b0*/  @P3 LDG.E.U8 R13, desc[UR20][R54.64] ;  /* 0x00000014360d3981 */ /* 0x0000a2000c1e1100 */
[----:B------:R-:W-:Y:S02]  /*36c0*/  LEA.HI.X.SX32 R176, R176, R136, 0x1, P4 ;  /* 0x00000088b0b07211 */ /* 0x000fe400020f0eff */
[----:B------:R-:W-:Y:S02]  /*36d0*/  LOP3.LUT R53, R100, 0x7a, RZ, 0xfc, !PT ;  /* 0x0000007a64357812 */ /* 0x000fe400078efcff */
[----:B------:R-:W-:Y:S02]  /*36e0*/  PLOP3.LUT P3, PT, PT, PT, UP1, 0x80, 0x8 ;  /* 0x000000000008781c */ /* 0x000fe40003f6f018 */
[----:B------:R-:W-:-:S02]  /*36f0*/  IADD3 R188, P4, PT, R185, R137, RZ ;  /* 0x00000089b9bc7210 */ /* 0x000fc40007f9e0ff */
[----:B------:R-:W-:Y:S01]  /*3700*/  ISETP.LT.AND P3, PT, R53, UR22, P3 ;  /* 0x0000001635007c0c */ /* 0x000fe20009f61270 */
[----:B0-----:R-:W-:Y:S01]  /*3710*/  @P0 IMAD.MOV.U32 R54, RZ, RZ, R177 ;  /* 0x000000ffff360224 */ /* 0x001fe200078e00b1 */
[-C--:B------:R-:W-:Y:S01]  /*3720*/  LEA.HI.X.SX32 R185, R185, R136.reuse, 0x1, P4 ;  /* 0x00000088b9b97211 */ /* 0x080fe200020f0eff */
[----:B------:R-:W-:Y:S01]  /*3730*/  @P0 IMAD.MOV.U32 R55, RZ, RZ, R176 ;  /* 0x000000ffff370224 */ /* 0x000fe200078e00b0 */
[C---:B------:R-:W-:Y:S02]  /*3740*/  IADD3 R57, P5, PT, R79.reuse, R137, RZ ;  /* 0x000000894f397210 */ /* 0x040fe40007fbe0ff */
[----:B------:R-:W-:Y:S02]  /*3750*/  LOP3.LUT R53, R100, 0x4, RZ, 0xfc, !PT ;  /* 0x0000000464357812 */ /* 0x000fe400078efcff */
[----:B------:R0:W2:Y:S01]  /*3760*/  @P0 LDG.E.U8 R12, desc[UR20][R54.64] ;  /* 0x00000014360c0981 */ /* 0x0000a2000c1e1100 */
[----:B------:R-:W-:Y:S02]  /*3770*/  PLOP3.LUT P0, PT, PT, PT, UP1, 0x80, 0x8 ;  /* 0x000000000008781c */ /* 0x000fe40003f0f018 */
[----:B------:R-:W-:-:S02]  /*3780*/  LEA.HI.X.SX32 R196, R79, R136, 0x1, P5 ;  /* 0x000000884fc47211 */ /* 0x000fc400028f0eff */
[----:B------:R-:W-:Y:S01]  /*3790*/  ISETP.LT.AND P0, PT, R53, UR22, P0 ;  /* 0x0000001635007c0c */ /* 0x000fe20008701270 */
[----:B0-----:R-:W-:Y:S02]  /*37a0*/  @P2 IMAD.MOV.U32 R54, RZ, RZ, R188 ;  /* 0x000000ffff362224 */ /* 0x001fe400078e00bc */
[----:B------:R-:W-:Y:S01]  /*37b0*/  @P2 IMAD.MOV.U32 R55, RZ, RZ, R185 ;  /* 0x000000ffff372224 */ /* 0x000fe200078e00b9 */
[----:B------:R-:W-:-:S04]  /*37c0*/  IADD3 R53, P4, PT, R56, R137, RZ ;  /* 0x0000008938357210 */ /* 0x000fc80007f9e0ff */
[----:B------:R0:W2:Y:S01]  /*37d0*/  @P2 LDG.E.U8 R11, desc[UR20][R54.64] ;  /* 0x00000014360b2981 */ /* 0x0000a2000c1e1100 */
[----:B------:R-:W-:-:S03]  /*37e0*/  PLOP3.LUT P2, PT, PT, PT, UP1, 0x80, 0x8 ;  /* 0x000000000008781c */ /* 0x000fc60003f4f018 */
[----:B------:R1:W-:Y:S01]  /*37f0*/  STL [R1+0x124], R57 ;  /* 0x0001243901007387 */ /* 0x0003e20000100800 */
[----:B0-----:R-:W-:Y:S02]  /*3800*/  @P3 IMAD.MOV.U32 R54, RZ, RZ, R57 ;  /* 0x000000ffff363224 */ /* 0x001fe400078e0039 */
[----:B------:R-:W-:Y:S01]  /*3810*/  @P3 IMAD.MOV.U32 R55, RZ, RZ, R196 ;  /* 0x000000ffff373224 */ /* 0x000fe200078e00c4 */
[----:B-1----:R-:W-:-:S04]  /*3820*/  LOP3.LUT R57, R100, 0xc, RZ, 0xfc, !PT ;  /* 0x0000000c64397812 */ /* 0x002fc800078efcff */
[----:B------:R0:W2:Y:S01]  /*3830*/  @P3 LDG.E.U8 R9, desc[UR20][R54.64] ;  /* 0x0000001436093981 */ /* 0x0000a2000c1e1100 */
[----:B------:R-:W-:Y:S02]  /*3840*/  ISETP.LT.AND P2, PT, R57, UR22, P2 ;  /* 0x0000001639007c0c */ /* 0x000fe40009741270 */
[----:B------:R-:W-:Y:S02]  /*3850*/  PLOP3.LUT P3, PT, PT, PT, UP1, 0x80, 0x8 ;  /* 0x000000000008781c */ /* 0x000fe40003f6f018 */
[----:B0-----:R-:W-:Y:S01]  /*3860*/  LEA.HI.X.SX32 R54, R56, R136, 0x1, P4 ;  /* 0x0000008838367211 */ /* 0x001fe200020f0eff */
[----:B------:R-:W-:Y:S01]  /*3870*/  @P0 IMAD.MOV.U32 R56, RZ, RZ, R53 ;  /* 0x000000ffff380224 */ /* 0x000fe200078e0035 */
[----:B------:R-:W-:-:S03]  /*3880*/  IADD3 R55, P4, PT, R59, R137, RZ ;  /* 0x000000893b377210 */ /* 0x000fc60007f9e0ff */
[----:B------:R-:W-:Y:S01]  /*3890*/  @P0 IMAD.MOV.U32 R57, RZ, RZ, R54 ;  /* 0x000000ffff390224 */ /* 0x000fe200078e0036 */
[----:B------:R-:W-:Y:S02]  /*38a0*/  ISETP.LT.AND P3, PT, R60, UR22, P3 ;  /* 0x000000163c007c0c */ /* 0x000fe40009f61270 */
[----:B------:R-:W-:Y:S02]  /*38b0*/  LOP3.LUT R60, R100, 0x1c, RZ, 0xfc, !PT ;  /* 0x0000001c643c7812 */ /* 0x000fe400078efcff */
[----:B------:R0:W2:Y:S01]  /*38c0*/  @P0 LDG.E.U8 R8, desc[UR20][R56.64] ;  /* 0x0000001438080981 */ /* 0x0000a2000c1e1100 */
[----:B------:R-:W-:-:S04]  /*38d0*/  PLOP3.LUT P0, PT, PT, PT, UP1, 0x80, 0x8 ;  /* 0x000000000008781c */ /* 0x000fc80003f0f018 */
[----:B------:R-:W-:Y:S02]  /*38e0*/  ISETP.LT.AND P0, PT, R60, UR22, P0 ;  /* 0x000000163c007c0c */ /* 0x000fe40008701270 */
[-C--:B0-----:R-:W-:Y:S02]  /*38f0*/  LEA.HI.X.SX32 R57, R59, R136.reuse, 0x1, P4 ;  /* 0x000000883b397211 */ /* 0x081fe400020f0eff */
[C---:B------:R-:W-:Y:S01]  /*3900*/  IADD3 R56, P5, PT, R58.reuse, R137, RZ ;  /* 0x000000893a387210 */ /* 0x040fe20007fbe0ff */
[----:B------:R-:W-:Y:S02]  /*3910*/  @P2 IMAD.MOV.U32 R60, RZ, RZ, R55 ;  /* 0x000000ffff3c2224 */ /* 0x000fe400078e0037 */
[----:B------:R-:W-:Y:S01]  /*3920*/  @P2 IMAD.MOV.U32 R61, RZ, RZ, R57 ;  /* 0x000000ffff3d2224 */ /* 0x000fe200078e0039 */
[----:B------:R-:W-:-:S04]  /*3930*/  LEA.HI.X.SX32 R58, R58, R136, 0x1, P5 ;  /* 0x000000883a3a7211 */ /* 0x000fc800028f0eff */
[----:B------:R0:W2:Y:S01]  /*3940*/  @P2 LDG.E.U8 R7, desc[UR20][R60.64] ;  /* 0x000000143c072981 */ /* 0x0000a2000c1e1100 */
[----:B------:R-:W-:Y:S02]  /*3950*/  IADD3 R59, P4, PT, R62, R137, RZ ;  /* 0x000000893e3b7210 */ /* 0x000fe40007f9e0ff */
[----:B------:R-:W-:Y:S01]  /*3960*/  PLOP3.LUT P2, PT, PT, PT, UP1, 0x80, 0x8 ;  /* 0x000000000008781c */ /* 0x000fe20003f4f018 */
[----:B0-----:R-:W-:Y:S02]  /*3970*/  @P3 IMAD.MOV.U32 R60, RZ, RZ, R56 ;  /* 0x000000ffff3c3224 */ /* 0x001fe400078e0038 */
[----:B------:R-:W-:Y:S01]  /*3980*/  @P3 IMAD.MOV.U32 R61, RZ, RZ, R58 ;  /* 0x000000ffff3d3224 */ /* 0x000fe200078e003a */
[----:B------:R-:W-:-:S04]  /*3990*/  ISETP.LT.AND P2, PT, R63, UR22, P2 ;  /* 0x000000163f007c0c */ /* 0x000fc80009741270 */
[----:B------:R0:W2:Y:S01]  /*39a0*/  @P3 LDG.E.U8 R6, desc[UR20][R60.64] ;  /* 0x000000143c063981 */ /* 0x0000a2000c1e1100 */
[----:B------:R-:W-:Y:S02]  /*39b0*/  PLOP3.LUT P3, PT, PT, PT, UP1, 0x80, 0x8 ;  /* 0x000000000008781c */ /* 0x000fe40003f6f018 */
[----:B0-----:R-:W-:Y:S01]  /*39c0*/  LEA.HI.X.SX32 R60, R62, R136, 0x1, P4 ;  /* 0x000000883e3c7211 */ /* 0x001fe200020f0eff */
[----:B------:R-:W-:Y:S01]  /*39d0*/  @P0 IMAD.MOV.U32 R62, RZ, RZ, R59 ;  /* 0x000000ffff3e0224 */ /* 0x000fe200078e003b */
[----:B------:R-:W-:-:S03]  /*39e0*/  IADD3 R61, P4, PT, R65, R137, RZ ;  /* 0x00000089413d7210 */ /* 0x000fc60007f9e0ff */
[----:B------:R-:W-:Y:S01]  /*39f0*/  @P0 IMAD.MOV.U32 R63, RZ, RZ, R60 ;  /* 0x000000ffff3f0224 */ /* 0x000fe200078e003c */
[----:B------:R-:W-:-:S04]  /*3a00*/  ISETP.LT.AND P3, PT, R67, UR22, P3 ;  /* 0x0000001643007c0c */ /* 0x000fc80009f61270 */
[----:B------:R0:W2:Y:S01]  /*3a10*/  @P0 LDG.E.U8 R5, desc[UR20][R62.64] ;  /* 0x000000143e050981 */ /* 0x0000a2000c1e1100 */
[----:B------:R-:W-:Y:S02]  /*3a20*/  LOP3.LUT R67, R100, 0x34, RZ, 0xfc, !PT ;  /* 0x0000003464437812 */ /* 0x000fe400078efcff */
[----:B------:R-:W-:Y:S01]  /*3a30*/  PLOP3.LUT P0, PT, PT, PT, UP1, 0x80, 0x8 ;  /* 0x000000000008781c */ /* 0x000fe20003f0f018 */
[----:B------:R-:W-:Y:S01]  /*3a40*/  @P2 IMAD.MOV.U32 R102, RZ, RZ, R61 ;  /* 0x000000ffff662224 */ /* 0x000fe200078e003d */
[----:B0-----:R-:W-:Y:S02]  /*3a50*/  LEA.HI.X.SX32 R63, R65, R136, 0x1, P4 ;  /* 0x00000088413f7211 */ /* 0x001fe400020f0eff */
[----:B------:R-:W-:-:S03]  /*3a60*/  IADD3 R62, P5, PT, R64, R137, RZ ;  /* 0x00000089403e7210 */ /* 0x000fc60007fbe0ff */
[----:B------:R-:W-:Y:S01]  /*3a70*/  @P2 IMAD.MOV.U32 R103, RZ, RZ, R63 ;  /* 0x000000ffff672224 */ /* 0x000fe200078e003f */
[----:B------:R-:W-:Y:S02]  /*3a80*/  LEA.HI.X.SX32 R64, R64, R136, 0x1, P5 ;  /* 0x0000008840407211 */ /* 0x000fe400028f0eff */
[----:B------:R-:W-:Y:S02]  /*3a90*/  ISETP.LT.AND P0, PT, R67, UR22, P0 ;  /* 0x0000001643007c0c */ /* 0x000fe40008701270 */
[----:B------:R0:W2:Y:S01]  /*3aa0*/  @P2 LDG.E.U8 R4, desc[UR20][R102.64] ;  /* 0x0000001466042981 */ /* 0x0000a2000c1e1100 */
[----:B------:R-:W-:Y:S02]  /*3ab0*/  IADD3 R65, P4, PT, R66, R137, RZ ;  /* 0x0000008942417210 */ /* 0x000fe40007f9e0ff */
[----:B------:R-:W-:Y:S02]  /*3ac0*/  LOP3.LUT R68, R100, 0x3c, RZ, 0xfc, !PT ;  /* 0x0000003c64447812 */ /* 0x000fe400078efcff */
[----:B------:R-:W-:Y:S01]  /*3ad0*/  PLOP3.LUT P2, PT, PT, PT, UP1, 0x80, 0x8 ;  /* 0x000000000008781c */ /* 0x000fe20003f4f018 */
[----:B0-----:R-:W-:-:S02]  /*3ae0*/  @P3 IMAD.MOV.U32 R102, RZ, RZ, R62 ;  /* 0x000000ffff663224 */ /* 0x001fc400078e003e */
[----:B------:R-:W-:Y:S01]  /*3af0*/  @P3 IMAD.MOV.U32 R103, RZ, RZ, R64 ;  /* 0x000000ffff673224 */ /* 0x000fe200078e0040 */
[----:B------:R-:W-:Y:S02]  /*3b00*/  LEA.HI.X.SX32 R66, R66, R136, 0x1, P4 ;  /* 0x0000008842427211 */ /* 0x000fe400020f0eff */
[----:B------:R-:W-:Y:S02]  /*3b10*/  LOP3.LUT R67, R100, 0x44, RZ, 0xfc, !PT ;  /* 0x0000004464437812 */ /* 0x000fe400078efcff */
[----:B------:R0:W2:Y:S01]  /*3b20*/  @P3 LDG.E.U8 R2, desc[UR20][R102.64] ;  /* 0x0000001466023981 */ /* 0x0000a2000c1e1100 */
[----:B------:R-:W-:Y:S02]  /*3b30*/  PLOP3.LUT P3, PT, PT, PT, UP1, 0x80, 0x8 ;  /* 0x000000000008781c */ /* 0x000fe40003f6f018 */
[----:B------:R-:W-:Y:S02]  /*3b40*/  ISETP.LT.AND P2, PT, R68, UR22, P2 ;  /* 0x0000001644007c0c */ /* 0x000fe40009741270 */
[----:B------:R-:W-:-:S02]  /*3b50*/  PRMT R252, RZ, 0x7610, R252 ;  /* 0x00007610fffc7816 */ /* 0x000fc400000000fc */
[----:B------:R-:W-:Y:S01]  /*3b60*/  ISETP.LT.AND P3, PT, R67, UR22, P3 ;  /* 0x0000001643007c0c */ /* 0x000fe20009f61270 */
[----:B0-----:R-:W-:Y:S02]  /*3b70*/  @P0 IMAD.MOV.U32 R102, RZ, RZ, R65 ;  /* 0x000000ffff660224 */ /* 0x001fe400078e0041 */
[----:B------:R-:W-:Y:S01]  /*3b80*/  @P0 IMAD.MOV.U32 R103, RZ, RZ, R66 ;  /* 0x000000ffff670224 */ /* 0x000fe200078e0042 */
[C---:B------:R-:W-:Y:S02]  /*3b90*/  IADD3 R67, P4, PT, R69.reuse, R137, RZ ;  /* 0x0000008945437210 */ /* 0x040fe40007f9e0ff */
[----:B------:R-:W-:Y:S02]  /*3ba0*/  LOP3.LUT R71, R100, 0x4c, RZ, 0xfc, !PT ;  /* 0x0000004c64477812 */ /* 0x000fe400078efcff */
[----:B------:R0:W2:Y:S01]  /*3bb0*/  @P0 LDG.E.U8 R252, desc[UR20][R102.64] ;  /* 0x0000001466fc0981 */ /* 0x0000a2000c1e1100 */
[----:B------:R-:W-:Y:S02]  /*3bc0*/  PLOP3.LUT P0, PT, PT, PT, UP1, 0x80, 0x8 ;  /* 0x000000000008781c */ /* 0x000fe40003f0f018 */
[----:B------:R-:W-:-:S02]  /*3bd0*/  LEA.HI.X.SX32 R69, R69, R136, 0x1, P4 ;  /* 0x0000008845457211 */ /* 0x000fc400020f0eff */
[CC--:B------:R-:W-:Y:S02]  /*3be0*/  IADD3 R68, P5, PT, R70.reuse, R137.reuse, RZ ;  /* 0x0000008946447210 */ /* 0x0c0fe40007fbe0ff */
[----:B------:R-:W-:Y:S02]  /*3bf0*/  PRMT R251, RZ, 0x7610, R251 ;  /* 0x00007610fffb7816 */ /* 0x000fe400000000fb */
[----:B------:R-:W-:Y:S01]  /*3c00*/  ISETP.LT.AND P0, PT, R71, UR22, P0 ;  /* 0x0000001647007c0c */ /* 0x000fe20008701270 */
[----:B0-----:R-:W-:Y:S01]  /*3c10*/  @P2 IMAD.MOV.U32 R102, RZ, RZ, R67 ;  /* 0x000000ffff662224 */ /* 0x001fe200078e0043 */
[----:B------:R-:W-:Y:S01]  /*3c20*/  LEA.HI.X.SX32 R70, R70, R136, 0x1, P5 ;  /* 0x0000008846467211 */ /* 0x000fe200028f0eff */
[----:B------:R-:W-:Y:S01]  /*3c30*/  @P2 IMAD.MOV.U32 R103, RZ, RZ, R69 ;  /* 0x000000ffff672224 */ /* 0x000fe200078e0045 */
[----:B------:R-:W-:Y:S02]  /*3c40*/  IADD3 R71, P4, PT, R72, R137, RZ ;  /* 0x0000008948477210 */ /* 0x000fe40007f9e0ff */
[----:B------:R-:W-:-:S02]  /*3c50*/  PRMT R250, RZ, 0x7610, R250 ;  /* 0x00007610fffa7816 */ /* 0x000fc400000000fa */
[----:B------:R0:W2:Y:S01]  /*3c60*/  @P2 LDG.E.U8 R251, desc[UR20][R102.64] ;  /* 0x0000001466fb2981 */ /* 0x0000a2000c1e1100 */
[----:B------:R-:W-:Y:S02]  /*3c70*/  LEA.HI.X.SX32 R72, R72, R136, 0x1, P4 ;  /* 0x0000008848487211 */ /* 0x000fe400020f0eff */
[----:B------:R-:W-:Y:S02]  /*3c80*/  LOP3.LUT R74, R100, 0x54, RZ, 0xfc, !PT ;  /* 0x00000054644a7812 */ /* 0x000fe400078efcff */
[----:B------:R-:W-:Y:S01]  /*3c90*/  PLOP3.LUT P2, PT, PT, PT, UP1, 0x80, 0x8 ;  /* 0x000000000008781c */ /* 0x000fe20003f4f018 */
[----:B0-----:R-:W-:Y:S02]  /*3ca0*/  @P3 IMAD.MOV.U32 R102, RZ, RZ, R68 ;  /* 0x000000ffff663224 */ /* 0x001fe400078e0044 */
[----:B------:R-:W-:Y:S01]  /*3cb0*/  @P3 IMAD.MOV.U32 R103, RZ, RZ, R70 ;  /* 0x000000ffff673224 */ /* 0x000fe200078e0046 */
[----:B------:R-:W-:-:S04]  /*3cc0*/  PRMT R249, RZ, 0x7610, R249 ;  /* 0x00007610fff97816 */ /* 0x000fc800000000f9 */
[----:B------:R0:W2:Y:S01]  /*3cd0*/  @P3 LDG.E.U8 R250, desc[UR20][R102.64] ;  /* 0x0000001466fa3981 */ /* 0x0000a2000c1e1100 */
[----:B------:R-:W-:Y:S02]  /*3ce0*/  LOP3.LUT R73, R100, 0x5c, RZ, 0xfc, !PT ;  /* 0x0000005c64497812 */ /* 0x000fe400078efcff */
[----:B------:R-:W-:Y:S02]  /*3cf0*/  PLOP3.LUT P3, PT, PT, PT, UP1, 0x80, 0x8 ;  /* 0x000000000008781c */ /* 0x000fe40003f6f018 */
[----:B------:R-:W-:Y:S01]  /*3d00*/  ISETP.LT.AND P2, PT, R74, UR22, P2 ;  /* 0x000000164a007c0c */ /* 0x000fe20009741270 */
[----:B0-----:R-:W-:Y:S02]  /*3d10*/  @P0 IMAD.MOV.U32 R102, RZ, RZ, R71 ;  /* 0x000000ffff660224 */ /* 0x001fe400078e0047 */
[----:B------:R-:W-:-:S05]  /*3d20*/  @P0 IMAD.MOV.U32 R103, RZ, RZ, R72 ;  /* 0x000000ffff670224 */ /* 0x000fca00078e0048 */
[----:B------:R0:W2:Y:S01]  /*3d30*/  @P0 LDG.E.U8 R249, desc[UR20][R102.64] ;  /* 0x0000001466f90981 */ /* 0x0000a2000c1e1100 */
[----:B------:R-:W-:Y:S02]  /*3d40*/  ISETP.LT.AND P0, PT, R73, UR22, P3 ;  /* 0x0000001649007c0c */ /* 0x000fe40009f01270 */
[CC--:B------:R-:W-:Y:S02]  /*3d50*/  IADD3 R73, P4, PT, R75.reuse, R137.reuse, RZ ;  /* 0x000000894b497210 */ /* 0x0c0fe40007f9e0ff */
[----:B------:R-:W-:Y:S02]  /*3d60*/  PLOP3.LUT P3, PT, PT, PT, UP1, 0x80, 0x8 ;  /* 0x000000000008781c */ /* 0x000fe40003f6f018 */
[----:B------:R-:W-:Y:S02]  /*3d70*/  LEA.HI.X.SX32 R75, R75, R136, 0x1, P4 ;  /* 0x000000884b4b7211 */ /* 0x000fe400020f0eff */
[----:B0-----:R-:W-:Y:S02]  /*3d80*/  LOP3.LUT R102, R100, 0x64, RZ, 0xfc, !PT ;  /* 0x0000006464667812 */ /* 0x001fe400078efcff */
[----:B------:R-:W-:Y:S01]  /*3d90*/  PRMT R248, RZ, 0x7610, R248 ;  /* 0x00007610fff87816 */ /* 0x000fe200000000f8 */
[----:B------:R-:W-:Y:S01]  /*3da0*/  @P2 IMAD.MOV.U32 R103, RZ, RZ, R75 ;  /* 0x000000ffff672224 */ /* 0x000fe200078e004b */
[----:B------:R-:W-:Y:S01]  /*3db0*/  ISETP.LT.AND P3, PT, R102, UR22, P3 ;  /* 0x0000001666007c0c */ /* 0x000fe20009f61270 */
[----:B------:R-:W-:Y:S01]  /*3dc0*/  @P2 IMAD.MOV.U32 R102, RZ, RZ, R73 ;  /* 0x000000ffff662224 */ /* 0x000fe200078e0049 */
[----:B------:R-:W-:-:S04]  /*3dd0*/  IADD3 R74, P5, PT, R76, R137, RZ ;  /* 0x000000894c4a7210 */ /* 0x000fc80007fbe0ff */
[-C--:B------:R-:W-:Y:S01]  /*3de0*/  LEA.HI.X.SX32 R76, R76, R136.reuse, 0x1, P5 ;  /* 0x000000884c4c7211 */ /* 0x080fe200028f0eff */
[----:B------:R0:W2:Y:S01]  /*3df0*/  @P2 LDG.E.U8 R248, desc[UR20][R102.64] ;  /* 0x0000001466f82981 */ /* 0x0000a2000c1e1100 */
[C---:B------:R-:W-:Y:S01]  /*3e00*/  IADD3 R170, P2, PT, R169.reuse, R137, RZ ;  /* 0x00000089a9aa7210 */ /* 0x040fe20007f5e0ff */
[C---:B------:R-:W-:Y:S01]  /*3e10*/  VIADD R206, R0.reuse, 0x33 ;  /* 0x0000003300ce7836 */ /* 0x040fe20000000000 */
[----:B------:R-:W-:Y:S01]  /*3e20*/  PRMT R247, RZ, 0x7610, R247 ;  /* 0x00007610fff77816 */ /* 0x000fe200000000f7 */
[C---:B------:R-:W-:Y:S01]  /*3e30*/  VIADD R204, R0.reuse, 0x35 ;  /* 0x0000003500cc7836 */ /* 0x040fe20000000000 */
[----:B------:R-:W-:Y:S01]  /*3e40*/  LEA.HI.X.SX32 R169, R169, R136, 0x1, P2 ;  /* 0x00000088a9a97211 */ /* 0x000fe200010f0eff */
[----:B------:R-:W-:Y:S02]  /*3e50*/  VIADD R182, R0, 0x34 ;  /* 0x0000003400b67836 */ /* 0x000fe40000000000 */
[----:B0-----:R-:W-:Y:S02]  /*3e60*/  @P0 IMAD.MOV.U32 R102, RZ, RZ, R74 ;  /* 0x000000ffff660224 */ /* 0x001fe400078e004a */
[----:B------:R-:W-:Y:S01]  /*3e70*/  @P0 IMAD.MOV.U32 R103, RZ, RZ, R76 ;  /* 0x000000ffff670224 */ /* 0x000fe200078e004c */
[----:B------:R-:W-:-:S02]  /*3e80*/  IABS R138, R206 ;  /* 0x000000ce008a7213 */ /* 0x000fc40000000000 */
[----:B------:R-:W-:Y:S02]  /*3e90*/  PRMT R246, RZ, 0x7610, R246 ;  /* 0x00007610fff67816 */ /* 0x000fe400000000f6 */
[----:B------:R0:W2:Y:S01]  /*3ea0*/  @P0 LDG.E.U8 R247, desc[UR20][R102.64] ;  /* 0x0000001466f70981 */ /* 0x0000a2000c1e1100 */
[----:B------:R-:W-:Y:S01]  /*3eb0*/  IABS R111, R204 ;  /* 0x000000cc006f7213 */ /* 0x000fe20000000000 */
[----:B------:R-:W-:Y:S01]  /*3ec0*/  VIADD R203, R0, 0x36 ;  /* 0x0000003600cb7836 */ /* 0x000fe20000000000 */
[----:B------:R-:W-:Y:S01]  /*3ed0*/  IABS R139, R182 ;  /* 0x000000b6008b7213 */ /* 0x000fe20000000000 */
[----:B------:R-:W-:-:S04]  /*3ee0*/  IMAD.HI.U32 R104, R87, R138, RZ ;  /* 0x0000008a57687227 */ /* 0x000fc800078e00ff */
[----:B0-----:R-:W-:Y:S02]  /*3ef0*/  @P3 IMAD.MOV.U32 R102, RZ, RZ, R170 ;  /* 0x000000ffff663224 */ /* 0x001fe400078e00aa */
[----:B------:R-:W-:Y:S02]  /*3f00*/  @P3 IMAD.MOV.U32 R103, RZ, RZ, R169 ;  /* 0x000000ffff673224 */ /* 0x000fe400078e00a9 */
[----:B------:R-:W-:-:S03]  /*3f10*/  VIADD R207, R0, 0x38 ;  /* 0x0000003800cf7836 */ /* 0x000fc60000000000 */
[----:B------:R0:W2:Y:S01]  /*3f20*/  @P3 LDG.E.U8 R246, desc[UR20][R102.64] ;  /* 0x0000001466f63981 */ /* 0x0000a2000c1e1100 */
[----:B------:R-:W-:Y:S01]  /*3f30*/  VIADD R205, R0, 0x37 ;  /* 0x0000003700cd7836 */ /* 0x000fe20000000000 */
[----:B------:R-:W-:Y:S02]  /*3f40*/  IABS R110, R203 ;  /* 0x000000cb006e7213 */ /* 0x000fe40000000000 */
[----:B------:R-:W-:Y:S01]  /*3f50*/  IABS R108, R207 ;  /* 0x000000cf006c7213 */ /* 0x000fe20000000000 */
[----:B0-----:R-:W-:-:S04]  /*3f60*/  IMAD.HI.U32 R103, R87, R111, RZ ;  /* 0x0000006f57677227 */ /* 0x001fc800078e00ff */
[----:B------:R-:W-:Y:S02]  /*3f70*/  IMAD.MOV R102, RZ, RZ, -R104 ;  /* 0x000000ffff667224 */ /* 0x000fe400078e0a68 */
[----:B------:R-:W-:Y:S01]  /*3f80*/  IMAD.HI.U32 R104, R87, R139, RZ ;  /* 0x0000008b57687227 */ /* 0x000fe200078e00ff */
[----:B------:R-:W-:-:S03]  /*3f90*/  IABS R109, R205 ;  /* 0x000000cd006d7213 */ /* 0x000fc60000000000 */
[----:B------:R-:W-:Y:S02]  /*3fa0*/  IMAD.MOV R103, RZ, RZ, -R103 ;  /* 0x000000ffff677224 */ /* 0x000fe400078e0a67 */
[----:B------:R-:W-:Y:S02]  /*3fb0*/  IMAD R138, R77, R102, R138 ;  /* 0x000000664d8a7224 */ /* 0x000fe400078e028a */
[----:B------:R-:W-:Y:S02]  /*3fc0*/  IMAD.MOV R104, RZ, RZ, -R104 ;  /* 0x000000ffff687224 */ /* 0x000fe400078e0a68 */
[----:B------:R-:W-:Y:S02]  /*3fd0*/  VIADD R208, R0, 0x39 ;  /* 0x0000003900d07836 */ /* 0x000fe40000000000 */
[----:B------:R-:W-:-:S04]  /*3fe0*/  IMAD.HI.U32 R102, R87, R110, RZ ;  /* 0x0000006e57667227 */ /* 0x000fc800078e00ff */
[----:B------:R-:W-:Y:S02]  /*3ff0*/  IMAD R111, R77, R103, R111 ;  /* 0x000000674d6f7224 */ /* 0x000fe400078e026f */
[----:B------:R-:W-:Y:S02]  /*4000*/  VIADD R212, R0, 0x3b ;  /* 0x0000003b00d47836 */ /* 0x000fe40000000000 */
[----:B------:R-:W-:Y:S01]  /*4010*/  IMAD.HI.U32 R103, R87, R108, RZ ;  /* 0x0000006c57677227 */ /* 0x000fe200078e00ff */
[----:B------:R-:W-:-:S03]  /*4020*/  IABS R107, R208 ;  /* 0x000000d0006b7213 */ /* 0x000fc60000000000 */
[----:B------:R-:W-:Y:S02]  /*4030*/  IMAD R139, R77, R104, R139 ;  /* 0x000000684d8b7224 */ /* 0x000fe400078e028b */
        /* <DEDUP_REMOVED lines=8> */
[----:B------:R-:W-:Y:S02]  /*40c0*/  VIADD R213, R0, 0x3a ;  /* 0x0000003a00d57836 */ /* 0x000fe40000000000 */
[----:B------:R-:W-:Y:S02]  /*40d0*/  IMAD R108, R77, R103, R108 ;  /* 0x000000674d6c7224 */ /* 0x000fe400078e026c */
[----:B------:R-:W-:Y:S01]  /*40e0*/  IMAD.HI.U32 R103, R87, R105, RZ ;  /* 0x0000006957677227 */ /* 0x000fe200078e00ff */
[----:B------:R-:W-:-:S03]  /*40f0*/  IABS R106, R213 ;  /* 0x000000d5006a7213 */ /* 0x000fc60000000000 */
[C---:B------:R-:W-:Y:S01]  /*4100*/  IMAD R109, R77.reuse, R104, R109 ;  /* 0x000000684d6d7224 */ /* 0x040fe200078e026d */
[----:B------:R-:W-:Y:S01]  /*4110*/  IABS R104, R215 ;  /* 0x000000d700687213 */ /* 0x000fe20000000000 */
[----:B------:R-:W-:Y:S02]  /*4120*/  IMAD.MOV R102, RZ, RZ, -R102 ;  /* 0x000000ffff667224 */ /* 0x000fe400078e0a66 */
[----:B------:R-:W-:Y:S02]  /*4130*/  IMAD.MOV R103, RZ, RZ, -R103 ;  /* 0x000000ffff677224 */ /* 0x000fe400078e0a67 */
[----:B------:R-:W-:Y:S02]  /*4140*/  VIADD R214, R0, 0x3d ;  /* 0x0000003d00d67836 */ /* 0x000fe40000000000 */
[----:B------:R-:W-:Y:S02]  /*4150*/  IMAD R107, R77, R102, R107 ;  /* 0x000000664d6b7224 */ /* 0x000fe400078e026b */
[----:B------:R-:W-:-:S04]  /*4160*/  IMAD.HI.U32 R102, R87, R104, RZ ;  /* 0x0000006857667227 */ /* 0x000fc800078e00ff */
[----:B------:R-:W-:-:S04]  /*4170*/  IMAD.HI.U32 R179, R87, R106, RZ ;  /* 0x0000006a57b37227 */ /* 0x000fc800078e00ff */
[----:B------:R-:W-:Y:S01]  /*4180*/  IMAD R105, R77, R103, R105 ;  /* 0x000000674d697224 */ /* 0x000fe200078e0269 */
[----:B------:R-:W-:Y:S01]  /*4190*/  IABS R103, R214 ;  /* 0x000000d600677213 */ /* 0x000fe20000000000 */
[----:B------:R-:W-:Y:S02]  /*41a0*/  IMAD.MOV R102, RZ, RZ, -R102 ;  /* 0x000000ffff667224 */ /* 0x000fe400078e0a66 */
[C---:B------:R-:W-:Y:S02]  /*41b0*/  VIADD R216, R0.reuse, 0x3e ;  /* 0x0000003e00d87836 */ /* 0x040fe40000000000 */
[----:B------:R-:W-:Y:S02]  /*41c0*/  IMAD.MOV R179, RZ, RZ, -R179 ;  /* 0x000000ffffb37224 */ /* 0x000fe400078e0ab3 */
[----:B------:R-:W-:Y:S02]  /*41d0*/  VIADD R193, R0, 0x3f ;  /* 0x0000003f00c17836 */ /* 0x000fe40000000000 */
[----:B------:R-:W-:-:S04]  /*41e0*/  IMAD.HI.U32 R181, R87, R103, RZ ;  /* 0x0000006757b57227 */ /* 0x000fc800078e00ff */
[C---:B------:R-:W-:Y:S01]  /*41f0*/  IMAD R104, R77.reuse, R102, R104 ;  /* 0x000000664d687224 */ /* 0x040fe200078e0268 */
[----:B------:R-:W-:Y:S01]  /*4200*/  IABS R102, R216 ;  /* 0x000000d800667213 */ /* 0x000fe20000000000 */
[----:B------:R-:W-:Y:S01]  /*4210*/  IMAD R106, R77, R179, R106 ;  /* 0x000000b34d6a7224 */ /* 0x000fe200078e026a */
[----:B------:R-:W-:Y:S01]  /*4220*/  IABS R179, R193 ;  /* 0x000000c100b37213 */ /* 0x000fe20000000000 */
[----:B------:R-:W-:Y:S02]  /*4230*/  IMAD.MOV R181, RZ, RZ, -R181 ;  /* 0x000000ffffb57224 */ /* 0x000fe400078e0ab5 */
[----:B------:R-:W-:Y:S01]  /*4240*/  IMAD.HI.U32 R180, R87, R102, RZ ;  /* 0x0000006657b47227 */ /* 0x000fe200078e00ff */
[----:B------:R-:W-:-:S03]  /*4250*/  PLOP3.LUT P0, PT, PT, PT, UP1, 0x80, 0x8 ;  /* 0x000000000008781c */ /* 0x000fc60003f0f018 */
[----:B------:R-:W-:Y:S01]  /*4260*/  IMAD R103, R77, R181, R103 ;  /* 0x000000b54d677224 */ /* 0x000fe200078e0267 */
[----:B------:R-:W-:Y:S01]  /*4270*/  LOP3.LUT R181, R100, 0x6c, RZ, 0xfc, !PT ;  /* 0x0000006c64b57812 */ /* 0x000fe200078efcff */
[----:B------:R-:W-:-:S03]  /*4280*/  IMAD.HI.U32 R87, R87, R179, RZ ;  /* 0x000000b357577227 */ /* 0x000fc600078e00ff */
[----:B------:R-:W-:Y:S01]  /*4290*/  ISETP.LT.AND P0, PT, R181, UR22, P0 ;  /* 0x00000016b5007c0c */ /* 0x000fe20008701270 */
[----:B------:R-:W-:-:S04]  /*42a0*/  IMAD.MOV R87, RZ, RZ, -R87 ;  /* 0x000000ffff577224 */ /* 0x000fc800078e0a57 */
[----:B------:R-:W-:Y:S01]  /*42b0*/  IMAD R87, R77, R87, R179 ;  /* 0x000000574d577224 */ /* 0x000fe200078e02b3 */
[----:B------:R-:W-:Y:S01]  /*42c0*/  IADD3 R179, P2, PT, R178, R137, RZ ;  /* 0x00000089b2b37210 */ /* 0x000fe20007f5e0ff */
[----:B------:R-:W-:-:S03]  /*42d0*/  IMAD.MOV R180, RZ, RZ, -R180 ;  /* 0x000000ffffb47224 */ /* 0x000fc600078e0ab4 */
[----:B------:R-:W-:Y:S01]  /*42e0*/  LEA.HI.X.SX32 R178, R178, R136, 0x1, P2 ;  /* 0x00000088b2b27211 */ /* 0x000fe200010f0eff */
[C---:B------:R-:W-:Y:S01]  /*42f0*/  IMAD R102, R77.reuse, R180, R102 ;  /* 0x000000b44d667224 */ /* 0x040fe200078e0266 */
[----:B------:R-:W-:Y:S01]  /*4300*/  PRMT R232, RZ, 0x7610, R232 ;  /* 0x00007610ffe87816 */ /* 0x000fe200000000e8 */
[----:B------:R-:W-:Y:S02]  /*4310*/  @P0 IMAD.MOV.U32 R180, RZ, RZ, R179 ;  /* 0x000000ffffb40224 */ /* 0x000fe400078e00b3 */
[----:B------:R-:W-:Y:S01]  /*4320*/  @P0 IMAD.MOV.U32 R181, RZ, RZ, R178 ;  /* 0x000000ffffb50224 */ /* 0x000fe200078e00b2 */
[C---:B------:R-:W-:Y:S02]  /*4330*/  ISETP.GT.U32.AND P5, PT, R77.reuse, R114, PT ;  /* 0x000000724d00720c */ /* 0x040fe40003fa4070 */
[C---:B------:R-:W-:Y:S02]  /*4340*/  ISETP.GT.U32.AND P4, PT, R77.reuse, R115, PT ;  /* 0x000000734d00720c */ /* 0x040fe40003f84070 */
[----:B------:R0:W2:Y:S01]  /*4350*/  @P0 LDG.E.U8 R232, desc[UR20][R180.64] ;  /* 0x00000014b4e80981 */ /* 0x0000a2000c1e1100 */
[----:B------:R-:W-:-:S02]  /*4360*/  ISETP.GT.U32.AND P0, PT, R77, R117, PT ;  /* 0x000000754d00720c */ /* 0x000fc40003f04070 */
[C---:B------:R-:W-:Y:S02]  /*4370*/  ISETP.GT.U32.AND P3, PT, R77.reuse, R112, PT ;  /* 0x000000704d00720c */ /* 0x040fe40003f64070 */
[----:B------:R-:W-:-:S04]  /*4380*/  ISETP.GT.U32.AND P2, PT, R77, R116, PT ;  /* 0x000000744d00720c */ /* 0x000fc80003f44070 */
[--C-:B------:R-:W-:Y:S01]  /*4390*/  @!P5 IMAD.IADD R114, R114, 0x1, -R77.reuse ;  /* 0x000000017272d824 */ /* 0x100fe200078e0a4d */
[----:B------:R-:W-:Y:S01]  /*43a0*/  ISETP.GT.U32.AND P5, PT, R77, R119, PT ;  /* 0x000000774d00720c */ /* 0x000fe20003fa4070 */
[--C-:B------:R-:W-:Y:S01]  /*43b0*/  @!P4 IMAD.IADD R115, R115, 0x1, -R77.reuse ;  /* 0x000000017373c824 */ /* 0x100fe200078e0a4d */
[----:B------:R-:W-:Y:S02]  /*43c0*/  ISETP.GT.U32.AND P4, PT, R77, R120, PT ;  /* 0x000000784d00720c */ /* 0x000fe40003f84070 */
[--C-:B------:R-:W-:Y:S01]  /*43d0*/  @!P0 IMAD.IADD R117, R117, 0x1, -R77.reuse ;  /* 0x0000000175758824 */ /* 0x100fe200078e0a4d */
[C---:B------:R-:W-:Y:S01]  /*43e0*/  ISETP.GT.U32.AND P0, PT, R77.reuse, R122, PT ;  /* 0x0000007a4d00720c */ /* 0x040fe20003f04070 */
[--C-:B------:R-:W-:Y:S01]  /*43f0*/  @!P3 IMAD.IADD R112, R112, 0x1, -R77.reuse ;  /* 0x000000017070b824 */ /* 0x100fe200078e0a4d */
[C---:B------:R-:W-:Y:S01]  /*4400*/  ISETP.GT.U32.AND P3, PT, R77.reuse, R118, PT ;  /* 0x000000764d00720c */ /* 0x040fe20003f64070 */
[----:B------:R-:W-:Y:S01]  /*4410*/  @!P2 IMAD.IADD R116, R116, 0x1, -R77 ;  /* 0x000000017474a824 */ /* 0x000fe200078e0a4d */
[----:B------:R-:W-:-:S04]  /*4420*/  ISETP.GT.U32.AND P2, PT, R77, R121, PT ;  /* 0x000000794d00720c */ /* 0x000fc80003f44070 */
[--C-:B------:R-:W-:Y:S01]  /*4430*/  @!P5 IMAD.IADD R119, R119, 0x1, -R77.reuse ;  /* 0x000000017777d824 */ /* 0x100fe200078e0a4d */
[C---:B------:R-:W-:Y:S01]  /*4440*/  ISETP.GT.U32.AND P5, PT, R77.reuse, R124, PT ;  /* 0x0000007c4d00720c */ /* 0x040fe20003fa4070 */
[--C-:B------:R-:W-:Y:S01]  /*4450*/  @!P4 IMAD.IADD R120, R120, 0x1, -R77.reuse ;  /* 0x000000017878c824 */ /* 0x100fe200078e0a4d */
[C---:B------:R-:W-:Y:S02]  /*4460*/  ISETP.GT.U32.AND P4, PT, R77.reuse, R125, PT ;  /* 0x0000007d4d00720c */ /* 0x040fe40003f84070 */
[--C-:B------:R-:W-:Y:S01]  /*4470*/  @!P0 IMAD.IADD R122, R122, 0x1, -R77.reuse ;  /* 0x000000017a7a8824 */ /* 0x100fe200078e0a4d */
[C---:B------:R-:W-:Y:S01]  /*4480*/  ISETP.GT.U32.AND P0, PT, R77.reuse, R127, PT ;  /* 0x0000007f4d00720c */ /* 0x040fe20003f04070 */
[--C-:B------:R-:W-:Y:S01]  /*4490*/  @!P3 IMAD.IADD R118, R118, 0x1, -R77.reuse ;  /* 0x000000017676b824 */ /* 0x100fe200078e0a4d */
[----:B------:R-:W-:Y:S01]  /*44a0*/  ISETP.GT.U32.AND P3, PT, R77, R123, PT ;  /* 0x0000007b4d00720c */ /* 0x000fe20003f64070 */
[----:B------:R-:W-:Y:S01]  /*44b0*/  @!P2 IMAD.IADD R121, R121, 0x1, -R77 ;  /* 0x000000017979a824 */ /* 0x000fe200078e0a4d */
[----:B------:R-:W-:-:S04]  /*44c0*/  ISETP.GT.U32.AND P2, PT, R77, R126, PT ;  /* 0x0000007e4d00720c */ /* 0x000fc80003f44070 */
[--C-:B------:R-:W-:Y:S01]  /*44d0*/  @!P5 IMAD.IADD R124, R124, 0x1, -R77.reuse ;  /* 0x000000017c7cd824 */ /* 0x100fe200078e0a4d */
[----:B------:R-:W-:Y:S01]  /*44e0*/  ISETP.GT.U32.AND P5, PT, R77, R129, PT ;  /* 0x000000814d00720c */ /* 0x000fe20003fa4070 */
[--C-:B------:R-:W-:Y:S01]  /*44f0*/  @!P4 IMAD.IADD R125, R125, 0x1, -R77.reuse ;  /* 0x000000017d7dc824 */ /* 0x100fe200078e0a4d */
[----:B------:R-:W-:Y:S02]  /*4500*/  ISETP.GT.U32.AND P4, PT, R77, R130, PT ;  /* 0x000000824d00720c */ /* 0x000fe40003f84070 */
[--C-:B------:R-:W-:Y:S01]  /*4510*/  @!P0 IMAD.IADD R127, R127, 0x1, -R77.reuse ;  /* 0x000000017f7f8824 */ /* 0x100fe200078e0a4d */
[----:B------:R-:W-:Y:S01]  /*4520*/  ISETP.GT.U32.AND P0, PT, R77, R132, PT ;  /* 0x000000844d00720c */ /* 0x000fe20003f04070 */
        /* <DEDUP_REMOVED lines=17> */
[C---:B------:R-:W-:Y:S02]  /*4640*/  ISETP.GT.U32.AND P4, PT, R77.reuse, R92, PT ;  /* 0x0000005c4d00720c */ /* 0x040fe40003f84070 */
[--C-:B------:R-:W-:Y:S01]  /*4650*/  @!P0 IMAD.IADD R90, R90, 0x1, -R77.reuse ;  /* 0x000000015a5a8824 */ /* 0x100fe200078e0a4d */
[----:B------:R-:W-:Y:S01]  /*4660*/  ISETP.GT.U32.AND P0, PT, R77, R91, PT ;  /* 0x0000005b4d00720c */ /* 0x000fe20003f04070 */
[--C-:B------:R-:W-:Y:S01]  /*4670*/  @!P3 IMAD.IADD R133, R133, 0x1, -R77.reuse ;  /* 0x000000018585b824 */ /* 0x100fe200078e0a4d */
[----:B------:R-:W-:Y:S01]  /*4680*/  ISETP.GT.U32.AND P3, PT, R77, R155, PT ;  /* 0x0000009b4d00720c */ /* 0x000fe20003f64070 */
[----:B------:R-:W-:Y:S01]  /*4690*/  @!P2 IMAD.IADD R89, R89, 0x1, -R77 ;  /* 0x000000015959a824 */ /* 0x000fe200078e0a4d */
[----:B------:R-:W-:-:S04]  /*46a0*/  ISETP.GT.U32.AND P2, PT, R77, R153, PT ;  /* 0x000000994d00720c */ /* 0x000fc80003f44070 */
[--C-:B------:R-:W-:Y:S01]  /*46b0*/  @!P5 IMAD.IADD R156, R156, 0x1, -R77.reuse ;  /* 0x000000019c9cd824 */ /* 0x100fe200078e0a4d */
[C---:B------:R-:W-:Y:S01]  /*46c0*/  ISETP.GT.U32.AND P5, PT, R77.reuse, R152, PT ;  /* 0x000000984d00720c */ /* 0x040fe20003fa4070 */
[--C-:B------:R-:W-:Y:S01]  /*46d0*/  @!P4 IMAD.IADD R92, R92, 0x1, -R77.reuse ;  /* 0x000000015c5cc824 */ /* 0x100fe200078e0a4d */
[----:B------:R-:W-:Y:S02]  /*46e0*/  ISETP.GT.U32.AND P4, PT, R77, R151, PT ;  /* 0x000000974d00720c */ /* 0x000fe40003f84070 */
[--C-:B------:R-:W-:Y:S01]  /*46f0*/  @!P0 IMAD.IADD R91, R91, 0x1, -R77.reuse ;  /* 0x000000015b5b8824 */ /* 0x100fe200078e0a4d */
[----:B------:R-:W-:Y:S01]  /*4700*/  ISETP.GT.U32.AND P0, PT, R77, R93, PT ;  /* 0x0000005d4d00720c */ /* 0x000fe20003f04070 */
        /* <DEDUP_REMOVED lines=17> */
[----:B------:R-:W-:Y:S02]  /*4820*/  ISETP.GT.U32.AND P4, PT, R77, R148, PT ;  /* 0x000000944d00720c */ /* 0x000fe40003f84070 */
[--C-:B------:R-:W-:Y:S01]  /*4830*/  @!P0 IMAD.IADD R97, R97, 0x1, -R77.reuse ;  /* 0x0000000161618824 */ /* 0x100fe200078e0a4d */
[C---:B------:R-:W-:Y:S01]  /*4840*/  ISETP.GT.U32.AND P0, PT, R77.reuse, R99, PT ;  /* 0x000000634d00720c */ /* 0x040fe20003f04070 */
        /* <DEDUP_REMOVED lines=19> */
[----:B------:R-:W-:Y:S01]  /*4980*/  ISETP.GT.U32.AND P0, PT, R77, R110, PT ;  /* 0x0000006e4d00720c */ /* 0x000fe20003f04070 */
[--C-:B------:R-:W-:Y:S01]  /*4990*/  @!P3 IMAD.IADD R145, R145, 0x1, -R77.reuse ;  /* 0x000000019191b824 */ /* 0x100fe200078e0a4d */
[C---:B------:R-:W-:Y:S02]  /*49a0*/  ISETP.GT.U32.AND P3, PT, R77.reuse, R143, PT ;  /* 0x0000008f4d00720c */ /* 0x040fe40003f64070 */
[----:B------:R-:W-:Y:S01]  /*49b0*/  ISETP.GT.U32.AND P6, PT, R77, R87, PT ;  /* 0x000000574d00720c */ /* 0x000fe20003fc4070 */
[----:B------:R-:W-:-:S03]  /*49c0*/  @!P2 IMAD.IADD R141, R141, 0x1, -R77 ;  /* 0x000000018d8da824 */ /* 0x000fc600078e0a4d */
[--C-:B------:R-:W-:Y:S01]  /*49d0*/  @!P5 IMAD.IADD R138, R138, 0x1, -R77.reuse ;  /* 0x000000018a8ad824 */ /* 0x100fe200078e0a4d */
[----:B------:R-:W-:Y:S01]  /*49e0*/  ISETP.GT.U32.AND P5, PT, R77, R108, PT ;  /* 0x0000006c4d00720c */ /* 0x000fe20003fa4070 */
[--C-:B------:R-:W-:Y:S01]  /*49f0*/  @!P4 IMAD.IADD R139, R139, 0x1, -R77.reuse ;  /* 0x000000018b8bc824 */ /* 0x100fe200078e0a4d */
[C---:B------:R-:W-:Y:S02]  /*4a00*/  ISETP.GT.U32.AND P4, PT, R77.reuse, R107, PT ;  /* 0x0000006b4d00720c */ /* 0x040fe40003f84070 */
[--C-:B------:R-:W-:Y:S01]  /*4a10*/  @!P0 IMAD.IADD R110, R110, 0x1, -R77.reuse ;  /* 0x000000016e6e8824 */ /* 0x100fe200078e0a4d */
[C---:B------:R-:W-:Y:S02]  /*4a20*/  ISETP.GT.U32.AND P0, PT, R77.reuse, R105, PT ;  /* 0x000000694d00720c */ /* 0x040fe40003f04070 */
[----:B------:R-:W-:Y:S01]  /*4a30*/  ISETP.GT.U32.AND P2, PT, R77, R111, PT ;  /* 0x0000006f4d00720c */ /* 0x000fe20003f44070 */
[--C-:B------:R-:W-:Y:S01]  /*4a40*/  @!P3 IMAD.IADD R143, R143, 0x1, -R77.reuse ;  /* 0x000000018f8fb824 */ /* 0x100fe200078e0a4d */
[----:B------:R-:W-:Y:S01]  /*4a50*/  ISETP.GT.U32.AND P3, PT, R77, R109, PT ;  /* 0x0000006d4d00720c */ /* 0x000fe20003f64070 */
[----:B------:R-:W-:-:S03]  /*4a60*/  @!P6 IMAD.IADD R87, R87, 0x1, -R77 ;  /* 0x000000015757e824 */ /* 0x000fc600078e0a4d */
[--C-:B------:R-:W-:Y:S01]  /*4a70*/  @!P5 IMAD.IADD R108, R108, 0x1, -R77.reuse ;  /* 0x000000016c6cd824 */ /* 0x100fe200078e0a4d */
[----:B------:R-:W-:Y:S01]  /*4a80*/  ISETP.GT.U32.AND P5, PT, R77, R103, PT ;  /* 0x000000674d00720c */ /* 0x000fe20003fa4070 */
        /* <DEDUP_REMOVED lines=25> */
[C---:B------:R-:W-:Y:S01]  /*4c20*/  ISETP.GT.U32.AND P2, PT, R77.reuse, R117, PT ;  /* 0x000000754d00720c */ /* 0x040fe20003f44070 */
        /* <DEDUP_REMOVED lines=105> */
[----:B------:R-:W-:Y:S02]  /*52c0*/  ISETP.GE.AND P4, PT, R83, RZ, PT ;  /* 0x000000ff5300720c */ /* 0x000fe40003f86270 */
[--C-:B------:R-:W-:Y:S01]  /*52d0*/  @!P0 IMAD.IADD R104, R104, 0x1, -R77.reuse ;  /* 0x0000000168688824 */ /* 0x100fe200078e0a4d */
[----:B------:R-:W-:Y:S01]  /*52e0*/  PLOP3.LUT P0, PT, PT, PT, UP1, 0x80, 0x8 ;  /* 0x000000000008781c */ /* 0x000fe20003f0f018 */
[--C-:B------:R-:W-:Y:S01]  /*52f0*/  @!P2 IMAD.IADD R110, R110, 0x1, -R77.reuse ;  /* 0x000000016e6ea824 */ /* 0x100fe200078e0a4d */
[----:B------:R-:W-:Y:S02]  /*5300*/  LOP3.LUT R83, R100, 0x74, RZ, 0xfc, !PT ;  /* 0x0000007464537812 */ /* 0x000fe400078efcff */
[----:B------:R-:W-:Y:S01]  /*5310*/  ISETP.GT.U32.AND P2, PT, R77, R105, PT ;  /* 0x000000694d00720c */ /* 0x000fe20003f44070 */
[----:B------:R-:W-:Y:S01]  /*5320*/  @!P3 IMAD.IADD R108, R108, 0x1, -R77 ;  /* 0x000000016c6cb824 */ /* 0x000fe200078e0a4d */
[----:B------:R-:W-:-:S02]  /*5330*/  ISETP.LT.AND P0, PT, R83, UR22, P0 ;  /* 0x0000001653007c0c */ /* 0x000fc40008701270 */
[----:B------:R-:W-:Y:S01]  /*5340*/  ISETP.GE.AND P3, PT, R85, RZ, PT ;  /* 0x000000ff5500720c */ /* 0x000fe20003f66270 */
[----:B------:R-:W-:Y:S01]  /*5350*/  IMAD.MOV.U32 R85, RZ, RZ, R190 ;  /* 0x000000ffff557224 */ /* 0x000fe200078e00be */
[----:B------:R-:W-:Y:S01]  /*5360*/  IADD3 R190, P6, PT, R189, R137, RZ ;  /* 0x00000089bdbe7210 */ /* 0x000fe20007fde0ff */
[----:B------:R-:W-:Y:S01]  /*5370*/  @!P5 IMAD.IADD R103, R103, 0x1, -R77 ;  /* 0x000000016767d824 */ /* 0x000fe200078e0a4d */
[----:B------:R-:W-:Y:S01]  /*5380*/  ISETP.GT.U32.AND P5, PT, R77, R102, PT ;  /* 0x000000664d00720c */ /* 0x000fe20003fa4070 */
[----:B0-----:R-:W-:Y:S01]  /*5390*/  IMAD.MOV.U32 R181, RZ, RZ, R241 ;  /* 0x000000ffffb57224 */ /* 0x001fe200078e00f1 */
[----:B------:R-:W-:Y:S01]  /*53a0*/  LEA.HI.X.SX32 R189, R189, R136, 0x1, P6 ;  /* 0x00000088bdbd7211 */ /* 0x000fe200030f0eff */
[----:B------:R-:W-:Y:S01]  /*53b0*/  IMAD.MOV.U32 R180, RZ, RZ, R240 ;  /* 0x000000ffffb47224 */ /* 0x000fe200078e00f0 */
[----:B------:R-:W-:Y:S01]  /*53c0*/  PRMT R228, RZ, 0x7610, R228 ;  /* 0x00007610ffe47816 */ /* 0x000fe200000000e4 */
[----:B------:R-:W-:Y:S01]  /*53d0*/  @!P2 IMAD.IADD R105, R105, 0x1, -R77 ;  /* 0x000000016969a824 */ /* 0x000fe200078e0a4d */
[----:B------:R-:W-:Y:S01]  /*53e0*/  ISETP.GE.AND P2, PT, R81, RZ, PT ;  /* 0x000000ff5100720c */ /* 0x000fe20003f46270 */
[----:B------:R-:W-:Y:S01]  /*53f0*/  IMAD.MOV.U32 R81, RZ, RZ, R180 ;  /* 0x000000ffff517224 */ /* 0x000fe200078e00b4 */
[----:B------:R-:W2:Y:S01]  /*5400*/  LDL.LU R241, [R1+0x1c0] ;  /* 0x0001c00001f17983 */ /* 0x000ea20000300800 */
[----:B------:R-:W-:-:S02]  /*5410*/  IMAD.MOV.U32 R83, RZ, RZ, R181 ;  /* 0x000000ffff537224 */ /* 0x000fc400078e00b5 */
[----:B------:R-:W-:Y:S01]  /*5420*/  @P0 IMAD.MOV.U32 R180, RZ, RZ, R190 ;  /* 0x000000ffffb40224 */ /* 0x000fe200078e00be */
[----:B------:R-:W2:Y:S01]  /*5430*/  LDL.LU R240, [R1+0x1bc] ;  /* 0x0001bc0001f07983 */ /* 0x000ea20000300800 */
[----:B------:R-:W-:Y:S01]  /*5440*/  @P0 IMAD.MOV.U32 R181, RZ, RZ, R189 ;  /* 0x000000ffffb50224 */ /* 0x000fe200078e00bd */
[----:B------:R-:W-:Y:S01]  /*5450*/  ISETP.GE.AND P6, PT, R0, RZ, PT ;  /* 0x000000ff0000720c */ /* 0x000fe20003fc6270 */
[----:B------:R-:W-:-:S03]  /*5460*/  @!P5 IMAD.IADD R102, R102, 0x1, -R77 ;  /* 0x000000016666d824 */ /* 0x000fc600078e0a4d */
[----:B------:R0:W2:Y:S01]  /*5470*/  @P0 LDG.E.U8 R228, desc[UR20][R180.64] ;  /* 0x00000014b4e40981 */ /* 0x0000a2000c1e1100 */
[----:B------:R-:W-:Y:S01]  /*5480*/  ISETP.GE.AND P5, PT, R193, RZ, PT ;  /* 0x000000ffc100720c */ /* 0x000fe20003fa6270 */
[----:B------:R-:W-:Y:S01]  /*5490*/  IMAD.U32 R77, RZ, RZ, UR12 ;  /* 0x0000000cff4d7e24 */ /* 0x000fe2000f8e00ff */
[----:B------:R-:W-:Y:S01]  /*54a0*/  PLOP3.LUT P0, PT, PT, PT, UP1, 0x80, 0x8 ;  /* 0x000000000008781c */ /* 0x000fe20003f0f018 */
[----:B0-----:R-:W-:Y:S02]  /*54b0*/  IMAD.MOV.U32 R180, RZ, RZ, R242 ;  /* 0x000000ffffb47224 */ /* 0x001fe400078e00f2 */
[----:B------:R-:W-:Y:S01]  /*54c0*/  IMAD R79, R77, 0x2, R79 ;  /* 0x000000024d4f7824 */ /* 0x000fe200078e024f */
[----:B------:R-:W-:Y:S01]  /*54d0*/  PRMT R223, RZ, 0x7610, R223 ;  /* 0x00007610ffdf7816 */ /* 0x000fe200000000df */
[----:B------:R-:W-:Y:S01]  /*54e0*/  IMAD.MOV.U32 R193, RZ, RZ, R180 ;  /* 0x000000ffffc17224 */ /* 0x000fe200078e00b4 */
[----:B------:R-:W-:Y:S01]  /*54f0*/  LOP3.LUT R180, R100, 0x7c, RZ, 0xfc, !PT ;  /* 0x0000007c64b47812 */ /* 0x000fe200078efcff */
[----:B------:R-:W-:Y:S01]  /*5500*/  IMAD.MOV.U32 R181, RZ, RZ, R243 ;  /* 0x000000ffffb57224 */ /* 0x000fe200078e00f3 */
[----:B------:R-:W2:Y:S02]  /*5510*/  LDL.LU R242, [R1+0x1b8] ;  /* 0x0001b80001f27983 */ /* 0x000ea40000300800 */
[----:B------:R-:W-:Y:S01]  /*5520*/  ISETP.LT.AND P0, PT, R180, UR22, P0 ;  /* 0x00000016b4007c0c */ /* 0x000fe20008701270 */
[----:B------:R-:W-:Y:S01]  /*5530*/  @!P6 IMAD.MOV R112, RZ, RZ, -R112 ;  /* 0x000000ffff70e224 */ /* 0x000fe200078e0a70 */
[C---:B------:R-:W-:Y:S01]  /*5540*/  IADD3 R180, P6, PT, R79.reuse, R137, RZ ;  /* 0x000000894fb47210 */ /* 0x040fe20007fde0ff */
[----:B------:R-:W-:Y:S01]  /*5550*/  IMAD.MOV.U32 R77, RZ, RZ, R181 ;  /* 0x000000ffff4d7224 */ /* 0x000fe200078e00b5 */
[----:B------:R-:W2:Y:S02]  /*5560*/  LDL.LU R243, [R1+0x1b4] ;  /* 0x0001b40001f37983 */ /* 0x000ea40000300800 */
[----:B------:R-:W-:-:S02]  /*5570*/  LEA.HI.X.SX32 R181, R79, R136, 0x1, P6 ;  /* 0x000000884fb57211 */ /* 0x000fc400030f0eff */
[----:B------:R-:W-:Y:S01]  /*5580*/  ISETP.GE.AND P6, PT, R113, RZ, PT ;  /* 0x000000ff7100720c */ /* 0x000fe20003fc6270 */
[----:B------:R-:W-:Y:S02]  /*5590*/  IMAD.MOV.U32 R113, RZ, RZ, R244 ;  /* 0x000000ffff717224 */ /* 0x000fe400078e00f4 */
[----:B------:R-:W-:Y:S02]  /*55a0*/  IMAD.MOV.U32 R79, RZ, RZ, R245 ;  /* 0x000000ffff4f7224 */ /* 0x000fe400078e00f5 */
[----:B------:R-:W2:Y:S04]  /*55b0*/  LDL.LU R245, [R1+0x1b0] ;  /* 0x0001b00001f57983 */ /* 0x000ea80000300800 */
[----:B------:R0:W-:Y:S04]  /*55c0*/  STL [R1+0x12c], R180 ;  /* 0x00012cb401007387 */ /* 0x0001e80000100800 */
[----:B------:R0:W2:Y:S01]  /*55d0*/  @P0 LDG.E.U8 R223, desc[UR20][R180.64] ;  /* 0x00000014b4df0981 */ /* 0x0000a2000c1e1100 */
[----:B------:R-:W-:Y:S01]  /*55e0*/  PLOP3.LUT P0, PT, PT, PT, UP1, 0x80, 0x8 ;  /* 0x000000000008781c */ /* 0x000fe20003f0f018 */
[----:B0-----:R-:W-:-:S02]  /*55f0*/  IMAD.MOV.U32 R180, RZ, RZ, R113 ;  /* 0x000000ffffb47224 */ /* 0x001fc400078e0071 */
[----:B------:R-:W-:-:S04]  /*5600*/  IMAD.MOV.U32 R113, RZ, RZ, R87 ;  /* 0x000000ffff717224 */ /* 0x000fc800078e0057 */
[----:B------:R-:W-:Y:S01]  /*5610*/  @!P5 IMAD.MOV R113, RZ, RZ, -R113 ;  /* 0x000000ffff71d224 */ /* 0x000fe200078e0a71 */
[----:B------:R-:W-:Y:S01]  /*5620*/  ISETP.GE.AND P5, PT, R157, RZ, PT ;  /* 0x000000ff9d00720c */ /* 0x000fe20003fa6270 */
[----:B------:R-:W-:Y:S01]  /*5630*/  IMAD.MOV.U32 R157, RZ, RZ, R77 ;  /* 0x000000ffff9d7224 */ /* 0x000fe200078e004d */
[----:B------:R-:W-:Y:S01]  /*5640*/  LOP3.LUT R77, R100, 0x6, RZ, 0xfc, !PT ;  /* 0x00000006644d7812 */ /* 0x000fe200078efcff */
[----:B------:R-:W-:-:S03]  /*5650*/  @!P4 IMAD.MOV R115, RZ, RZ, -R115 ;  /* 0x000000ffff73c224 */ /* 0x000fc600078e0a73 */
[----:B------:R-:W-:Y:S02]  /*5660*/  ISETP.LT.AND P0, PT, R77, UR22, P0 ;  /* 0x000000164d007c0c */ /* 0x000fe40008701270 */
[C---:B------:R-:W-:Y:S01]  /*5670*/  IADD3 R77, P4, PT, R78.reuse, R137, RZ ;  /* 0x000000894e4d7210 */ /* 0x040fe20007f9e0ff */
[----:B------:R0:W-:Y:S03]  /*5680*/  STL [R1+0x128], R181 ;  /* 0x000128b501007387 */ /* 0x0001e60000100800 */
[----:B------:R-:W-:Y:S01]  /*5690*/  LEA.HI.X.SX32 R78, R78, R136, 0x1, P4 ;  /* 0x000000884e4e7211 */ /* 0x000fe200020f0eff */
[----:B------:R-:W-:Y:S01]  /*56a0*/  @!P3 IMAD.MOV R114, RZ, RZ, -R114 ;  /* 0x000000ffff72b224 */ /* 0x000fe200078e0a72 */
[----:B------:R-:W2:Y:S01]  /*56b0*/  LDL.LU R244, [R1+0x1ac] ;  /* 0x0001ac0001f47983 */ /* 0x000ea20000300800 */
[----:B------:R-:W-:Y:S02]  /*56c0*/  ISETP.GE.AND P3, PT, R158, RZ, PT ;  /* 0x000000ff9e00720c */ /* 0x000fe40003f66270 */
[----:B------:R-:W-:-:S02]  /*56d0*/  ISETP.GE.AND P4, PT, R159, RZ, PT ;  /* 0x000000ff9f00720c */ /* 0x000fc40003f86270 */
[----:B------:R-:W-:Y:S01]  /*56e0*/  PRMT R218, RZ, 0x7610, R218 ;  /* 0x00007610ffda7816 */ /* 0x000fe200000000da */
[----:B------:R-:W-:Y:S02]  /*56f0*/  @P0 IMAD.MOV.U32 R158, RZ, RZ, R77 ;  /* 0x000000ffff9e0224 */ /* 0x000fe400078e004d */
[----:B------:R-:W-:Y:S02]  /*5700*/  @P0 IMAD.MOV.U32 R159, RZ, RZ, R78 ;  /* 0x000000ffff9f0224 */ /* 0x000fe400078e004e */
[----:B------:R-:W-:Y:S02]  /*5710*/  IMAD.MOV.U32 R87, RZ, RZ, R101 ;  /* 0x000000ffff577224 */ /* 0x000fe400078e0065 */
[----:B------:R-:W-:Y:S01]  /*5720*/  @!P2 IMAD.MOV R116, RZ, RZ, -R116 ;  /* 0x000000ffff74a224 */ /* 0x000fe200078e0a74 */
[----:B------:R1:W2:Y:S01]  /*5730*/  @P0 LDG.E.U8 R218, desc[UR20][R158.64] ;  /* 0x000000149eda0981 */ /* 0x0002a2000c1e1100 */
[----:B------:R-:W-:Y:S02]  /*5740*/  PLOP3.LUT P0, PT, PT, PT, UP1, 0x80, 0x8 ;  /* 0x000000000008781c */ /* 0x000fe40003f0f018 */
[----:B------:R-:W-:Y:S01]  /*5750*/  ISETP.GE.AND P2, PT, R160, RZ, PT ;  /* 0x000000ffa000720c */ /* 0x000fe20003f46270 */
[----:B------:R-:W-:-:S02]  /*5760*/  IMAD.MOV.U32 R160, RZ, RZ, R87 ;  /* 0x000000ffffa07224 */ /* 0x000fc400078e0057 */
[----:B------:R-:W-:Y:S02]  /*5770*/  @!P5 IMAD.MOV R118, RZ, RZ, -R118 ;  /* 0x000000ffff76d224 */ /* 0x000fe400078e0a76 */
[----:B------:R-:W-:Y:S01]  /*5780*/  @!P6 IMAD.MOV R117, RZ, RZ, -R117 ;  /* 0x000000ffff75e224 */ /* 0x000fe200078e0a75 */
[----:B------:R-:W-:Y:S01]  /*5790*/  PRMT R202, RZ, 0x7610, R202 ;  /* 0x00007610ffca7816 */ /* 0x000fe200000000ca */
[----:B------:R-:W-:Y:S01]  /*57a0*/  @!P4 IMAD.MOV R120, RZ, RZ, -R120 ;  /* 0x000000ffff78c224 */ /* 0x000fe200078e0a78 */
[----:B-1----:R-:W-:Y:S01]  /*57b0*/  LOP3.LUT R159, R100, 0x16, RZ, 0xfc, !PT ;  /* 0x00000016649f7812 */ /* 0x002fe200078efcff */
[----:B------:R-:W-:Y:S01]  /*57c0*/  IMAD.MOV.U32 R87, RZ, RZ, R79 ;  /* 0x000000ffff577224 */ /* 0x000fe200078e004f */
[----:B------:R-:W-:Y:S02]  /*57d0*/  PRMT R201, RZ, 0x7610, R201 ;  /* 0x00007610ffc97816 */ /* 0x000fe400000000c9 */
[----:B------:R-:W-:Y:S01]  /*57e0*/  PRMT R200, RZ, 0x7610, R200 ;  /* 0x00007610ffc87816 */ /* 0x000fe200000000c8 */
[----:B------:R-:W-:Y:S01]  /*57f0*/  @!P3 IMAD.MOV R119, RZ, RZ, -R119 ;  /* 0x000000ffff77b224 */ /* 0x000fe200078e0a77 */
[----:B------:R-:W-:Y:S01]  /*5800*/  ISETP.LT.AND P0, PT, R159, UR22, P0 ;  /* 0x000000169f007c0c */ /* 0x000fe20008701270 */
[----:B------:R-:W3:Y:S01]  /*5810*/  LDL.LU R101, [R1+0x1a8] ;  /* 0x0001a80001657983 */ /* 0x000ee20000300800 */
[----:B------:R-:W-:-:S04]  /*5820*/  IADD3 R79, P5, PT, R80, R137, RZ ;  /* 0x00000089504f7210 */ /* 0x000fc80007fbe0ff */
[----:B------:R-:W-:Y:S02]  /*5830*/  LEA.HI.X.SX32 R80, R80, R136, 0x1, P5 ;  /* 0x0000008850507211 */ /* 0x000fe400028f0eff */
[----:B------:R-:W-:Y:S01]  /*5840*/  ISETP.GE.AND P6, PT, R161, RZ, PT ;  /* 0x000000ffa100720c */ /* 0x000fe20003fc6270 */
[----:B------:R-:W-:-:S04]  /*5850*/  IMAD.MOV.U32 R161, RZ, RZ, R180 ;  /* 0x000000ffffa17224 */ /* 0x000fc800078e00b4 */
[----:B------:R-:W-:Y:S02]  /*5860*/  @P0 IMAD.MOV.U32 R158, RZ, RZ, R79 ;  /* 0x000000ffff9e0224 */ /* 0x000fe400078e004f */
[----:B------:R-:W-:Y:S01]  /*5870*/  @P0 IMAD.MOV.U32 R159, RZ, RZ, R80 ;  /* 0x000000ffff9f0224 */ /* 0x000fe200078e0050 */
[----:B------:R-:W-:Y:S01]  /*5880*/  PLOP3.LUT P4, PT, PT, PT, UP1, 0x80, 0x8 ;  /* 0x000000000008781c */ /* 0x000fe20003f8f018 */
[----:B------:R-:W-:Y:S01]  /*5890*/  IMAD.MOV.U32 R180, RZ, RZ, R81 ;  /* 0x000000ffffb47224 */ /* 0x000fe200078e0051 */
[----:B------:R-:W-:Y:S02]  /*58a0*/  LOP3.LUT R81, R100, 0x26, RZ, 0xfc, !PT ;  /* 0x0000002664517812 */ /* 0x000fe400078efcff */
[----:B------:R1:W3:Y:S01]  /*58b0*/  @P0 LDG.E.U8 R202, desc[UR20][R158.64] ;  /* 0x000000149eca0981 */ /* 0x0002e2000c1e1100 */
[----:B------:R-:W-:Y:S01]  /*58c0*/  ISETP.GE.AND P0, PT, R163, RZ, PT ;  /* 0x000000ffa300720c */ /* 0x000fe20003f06270 */
[----:B------:R-:W-:Y:S01]  /*58d0*/  @!P6 IMAD.MOV R122, RZ, RZ, -R122 ;  /* 0x000000ffff7ae224 */ /* 0x000fe200078e0a7a */
[----:B------:R-:W-:-:S02]  /*58e0*/  ISETP.LT.AND P4, PT, R81, UR22, P4 ;  /* 0x0000001651007c0c */ /* 0x000fc4000a781270 */
[----:B------:R-:W-:Y:S01]  /*58f0*/  ISETP.GE.AND P5, PT, R162, RZ, PT ;  /* 0x000000ffa200720c */ /* 0x000fe20003fa6270 */
[----:B------:R-:W-:Y:S01]  /*5900*/  @!P2 IMAD.MOV R121, RZ, RZ, -R121 ;  /* 0x000000ffff79a224 */ /* 0x000fe200078e0a79 */
[----:B------:R-:W-:Y:S02]  /*5910*/  PLOP3.LUT P6, PT, PT, PT, UP1, 0x80, 0x8 ;  /* 0x000000000008781c */ /* 0x000fe40003fcf018 */
[----:B------:R-:W-:Y:S02]  /*5920*/  LOP3.LUT R162, R100, 0x36, RZ, 0xfc, !PT ;  /* 0x0000003664a27812 */ /* 0x000fe400078efcff */
[----:B------:R-:W-:Y:S02]  /*5930*/  IADD3 R81, P2, PT, R82, R137, RZ ;  /* 0x0000008952517210 */ /* 0x000fe40007f5e0ff */
[----:B------:R-:W-:Y:S01]  /*5940*/  ISETP.LT.AND P6, PT, R162, UR22, P6 ;  /* 0x00000016a2007c0c */ /* 0x000fe2000b7c1270 */
[----:B------:R-:W-:Y:S01]  /*5950*/  IMAD.MOV.U32 R162, RZ, RZ, R161 ;  /* 0x000000ffffa27224 */ /* 0x000fe200078e00a1 */
[----:B------:R-:W-:Y:S01]  /*5960*/  LEA.HI.X.SX32 R82, R82, R136, 0x1, P2 ;  /* 0x0000008852527211 */ /* 0x000fe200010f0eff */
[----:B------:R-:W-:-:S02]  /*5970*/  IMAD.MOV.U32 R161, RZ, RZ, R157 ;  /* 0x000000ffffa17224 */ /* 0x000fc400078e009d */
[----:B------:R-:W-:Y:S02]  /*5980*/  @!P0 IMAD.MOV R124, RZ, RZ, -R124 ;  /* 0x000000ffff7c8224 */ /* 0x000fe400078e0a7c */
[----:B------:R-:W-:Y:S01]  /*5990*/  IMAD.MOV.U32 R157, RZ, RZ, R83 ;  /* 0x000000ffff9d7224 */ /* 0x000fe200078e0053 */
[C---:B------:R-:W-:Y:S01]  /*59a0*/  IADD3 R83, P0, PT, R84.reuse, R137, RZ ;  /* 0x0000008954537210 */ /* 0x040fe20007f1e0ff */
[----:B-1----:R-:W-:Y:S02]  /*59b0*/  @P4 IMAD.MOV.U32 R158, RZ, RZ, R81 ;  /* 0x000000ffff9e4224 */ /* 0x002fe400078e0051 */
[----:B------:R-:W-:Y:S01]  /*59c0*/  @P4 IMAD.MOV.U32 R159, RZ, RZ, R82 ;  /* 0x000000ffff9f4224 */ /* 0x000fe200078e0052 */
[----:B------:R-:W-:-:S04]  /*59d0*/  LEA.HI.X.SX32 R84, R84, R136, 0x1, P0 ;  /* 0x0000008854547211 */ /* 0x000fc800000f0eff */
[----:B------:R1:W3:Y:S01]  /*59e0*/  @P4 LDG.E.U8 R201, desc[UR20][R158.64] ;  /* 0x000000149ec94981 */ /* 0x0002e2000c1e1100 */
[----:B------:R-:W-:Y:S01]  /*59f0*/  ISETP.GE.AND P4, PT, R166, RZ, PT ;  /* 0x000000ffa600720c */ /* 0x000fe20003f86270 */
[----:B------:R-:W-:Y:S02]  /*5a00*/  IMAD.MOV.U32 R163, RZ, RZ, R160 ;  /* 0x000000ffffa37224 */ /* 0x000fe400078e00a0 */
[----:B------:R-:W-:Y:S02]  /*5a10*/  IMAD.MOV.U32 R160, RZ, RZ, R193 ;  /* 0x000000ffffa07224 */ /* 0x000fe400078e00c1 */
[----:B-1----:R-:W-:Y:S02]  /*5a20*/  @P6 IMAD.MOV.U32 R158, RZ, RZ, R83 ;  /* 0x000000ffff9e6224 */ /* 0x002fe400078e0053 */
[----:B------:R-:W-:Y:S02]  /*5a30*/  @P6 IMAD.MOV.U32 R159, RZ, RZ, R84 ;  /* 0x000000ffff9f6224 */ /* 0x000fe400078e0054 */
[----:B------:R-:W-:Y:S01]  /*5a40*/  IMAD.MOV.U32 R193, RZ, RZ, R85 ;  /* 0x000000ffffc17224 */ /* 0x000fe200078e0055 */
[----:B------:R-:W-:-:S02]  /*5a50*/  LOP3.LUT R85, R100, 0x46, RZ, 0xfc, !PT ;  /* 0x0000004664557812 */ /* 0x000fc400078efcff */
[----:B------:R1:W3:Y:S01]  /*5a60*/  @P6 LDG.E.U8 R200, desc[UR20][R158.64] ;  /* 0x000000149ec86981 */ /* 0x0002e2000c1e1100 */
[----:B------:R-:W-:Y:S02]  /*5a70*/  PLOP3.LUT P6, PT, PT, PT, UP1, 0x80, 0x8 ;  /* 0x000000000008781c */ /* 0x000fe40003fcf018 */
[----:B------:R-:W-:Y:S02]  /*5a80*/  ISETP.GE.AND P3, PT, R164, RZ, PT ;  /* 0x000000ffa400720c */ /* 0x000fe40003f66270 */
[----:B------:R-:W-:Y:S01]  /*5a90*/  ISETP.LT.AND P6, PT, R85, UR22, P6 ;  /* 0x0000001655007c0c */ /* 0x000fe2000b7c1270 */
[----:B------:R-:W-:Y:S01]  /*5aa0*/  @!P4 IMAD.MOV R127, RZ, RZ, -R127 ;  /* 0x000000ffff7fc224 */ /* 0x000fe200078e0a7f */
[----:B------:R-:W-:-:S04]  /*5ab0*/  IADD3 R85, P4, PT, R86, R137, RZ ;  /* 0x0000008956557210 */ /* 0x000fc80007f9e0ff */
[----:B------:R-:W-:Y:S02]  /*5ac0*/  LEA.HI.X.SX32 R86, R86, R136, 0x1, P4 ;  /* 0x0000008856567211 */ /* 0x000fe400020f0eff */
[----:B------:R-:W-:-:S03]  /*5ad0*/  PRMT R199, RZ, 0x7610, R199 ;  /* 0x00007610ffc77816 */ /* 0x000fc600000000c7 */
[----:B------:R-:W-:Y:S01]  /*5ae0*/  @!P3 IMAD.MOV R125, RZ, RZ, -R125 ;  /* 0x000000ffff7db224 */ /* 0x000fe200078e0a7d */
[----:B------:R-:W-:Y:S01]  /*5af0*/  ISETP.GE.AND P3, PT, R175, RZ, PT ;  /* 0x000000ffaf00720c */ /* 0x000fe20003f66270 */
[----:B-1----:R-:W-:Y:S02]  /*5b00*/  @P6 IMAD.MOV.U32 R158, RZ, RZ, R85 ;  /* 0x000000ffff9e6224 */ /* 0x002fe400078e0055 */
[----:B------:R-:W-:Y:S01]  /*5b10*/  @P6 IMAD.MOV.U32 R159, RZ, RZ, R86 ;  /* 0x000000ffff9f6224 */ /* 0x000fe200078e0056 */
[----:B------:R-:W-:Y:S01]  /*5b20*/  LOP3.LUT R164, R100, 0x56, RZ, 0xfc, !PT ;  /* 0x0000005664a47812 */ /* 0x000fe200078efcff */
[----:B------:R-:W-:-:S03]  /*5b30*/  @!P5 IMAD.MOV R123, RZ, RZ, -R123 ;  /* 0x000000ffff7bd224 */ /* 0x000fc600078e0a7b */
[----:B------:R1:W3:Y:S01]  /*5b40*/  @P6 LDG.E.U8 R199, desc[UR20][R158.64] ;  /* 0x000000149ec76981 */ /* 0x0002e2000c1e1100 */
[----:B------:R-:W-:Y:S02]  /*5b50*/  PLOP3.LUT P6, PT, PT, PT, UP1, 0x80, 0x8 ;  /* 0x000000000008781c */ /* 0x000fe40003fcf018 */
[----:B------:R-:W-:Y:S02]  /*5b60*/  ISETP.GE.AND P5, PT, R167, RZ, PT ;  /* 0x000000ffa700720c */ /* 0x000fe40003fa6270 */
[----:B------:R-:W-:Y:S01]  /*5b70*/  ISETP.LT.AND P6, PT, R164, UR22, P6 ;  /* 0x00000016a4007c0c */ /* 0x000fe2000b7c1270 */
[----:B------:R-:W-:Y:S02]  /*5b80*/  IMAD.MOV.U32 R164, RZ, RZ, R163 ;  /* 0x000000ffffa47224 */ /* 0x000fe400078e00a3 */
[----:B------:R-:W-:Y:S02]  /*5b90*/  IMAD.MOV.U32 R163, RZ, RZ, R162 ;  /* 0x000000ffffa37224 */ /* 0x000fe400078e00a2 */
[----:B------:R-:W-:-:S02]  /*5ba0*/  @!P3 IMAD.MOV R130, RZ, RZ, -R130 ;  /* 0x000000ffff82b224 */ /* 0x000fc400078e0a82 */
[----:B------:R-:W-:Y:S01]  /*5bb0*/  IMAD.MOV.U32 R162, RZ, RZ, R87 ;  /* 0x000000ffffa27224 */ /* 0x000fe200078e0057 */
[----:B------:R-:W-:-:S04]  /*5bc0*/  IADD3 R87, P3, PT, R88, R137, RZ ;  /* 0x0000008958577210 */ /* 0x000fc80007f7e0ff */
[----:B------:R-:W-:Y:S01]  /*5bd0*/  LEA.HI.X.SX32 R88, R88, R136, 0x1, P3 ;  /* 0x0000008858587211 */ /* 0x000fe200018f0eff */
[----:B------:R-:W-:Y:S01]  /*5be0*/  @!P5 IMAD.MOV R128, RZ, RZ, -R128 ;  /* 0x000000ffff80d224 */ /* 0x000fe200078e0a80 */
[----:B------:R-:W-:Y:S01]  /*5bf0*/  ISETP.GE.AND P3, PT, R198, RZ, PT ;  /* 0x000000ffc600720c */ /* 0x000fe20003f66270 */
[----:B-1----:R-:W-:Y:S01]  /*5c00*/  @P6 IMAD.MOV.U32 R158, RZ, RZ, R87 ;  /* 0x000000ffff9e6224 */ /* 0x002fe200078e0057 */
[----:B------:R-:W-:Y:S01]  /*5c10*/  PRMT R198, RZ, 0x7610, R198 ;  /* 0x00007610ffc67816 */ /* 0x000fe200000000c6 */
[----:B------:R-:W-:Y:S01]  /*5c20*/  @P6 IMAD.MOV.U32 R159, RZ, RZ, R88 ;  /* 0x000000ffff9f6224 */ /* 0x000fe200078e0058 */
[----:B------:R-:W-:Y:S02]  /*5c30*/  ISETP.GE.AND P5, PT, R192, RZ, PT ;  /* 0x000000ffc000720c */ /* 0x000fe40003fa6270 */
[----:B------:R-:W-:Y:S02]  /*5c40*/  ISETP.GE.AND P2, PT, R165, RZ, PT ;  /* 0x000000ffa500720c */ /* 0x000fe40003f46270 */
[----:B------:R1:W3:Y:S01]  /*5c50*/  @P6 LDG.E.U8 R198, desc[UR20][R158.64] ;  /* 0x000000149ec66981 */ /* 0x0002e2000c1e1100 */
[----:B------:R-:W-:-:S02]  /*5c60*/  PLOP3.LUT P6, PT, PT, PT, UP1, 0x80, 0x8 ;  /* 0x000000000008781c */ /* 0x000fc40003fcf018 */
[----:B------:R-:W-:Y:S02]  /*5c70*/  LOP3.LUT R165, R100, 0x66, RZ, 0xfc, !PT ;  /* 0x0000006664a57812 */ /* 0x000fe400078efcff */
[----:B------:R-:W-:Y:S02]  /*5c80*/  ISETP.GE.AND P0, PT, R172, RZ, PT ;  /* 0x000000ffac00720c */ /* 0x000fe40003f06270 */
[----:B------:R-:W-:Y:S02]  /*5c90*/  ISETP.LT.AND P6, PT, R165, UR22, P6 ;  /* 0x00000016a5007c0c */ /* 0x000fe4000b7c1270 */
[----:B------:R-:W-:Y:S01]  /*5ca0*/  @!P5 IMAD.MOV R133, RZ, RZ, -R133 ;  /* 0x000000ffff85d224 */ /* 0x000fe200078e0a85 */
[----:B------:R-:W-:-:S04]  /*5cb0*/  IADD3 R172, P5, PT, R171, R137, RZ ;  /* 0x00000089abac7210 */ /* 0x000fc80007fbe0ff */
[----:B------:R-:W-:-:S04]  /*5cc0*/  LEA.HI.X.SX32 R171, R171, R136, 0x1, P5 ;  /* 0x00000088abab7211 */ /* 0x000fc800028f0eff */
[----:B------:R-:W-:Y:S01]  /*5cd0*/  @!P0 IMAD.MOV R129, RZ, RZ, -R129 ;  /* 0x000000ffff818224 */ /* 0x000fe200078e0a81 */
[----:B------:R-:W-:Y:S01]  /*5ce0*/  ISETP.GE.AND P0, PT, R197, RZ, PT ;  /* 0x000000ffc500720c */ /* 0x000fe20003f06270 */
[----:B-1----:R-:W-:Y:S01]  /*5cf0*/  @P6 IMAD.MOV.U32 R158, RZ, RZ, R172 ;  /* 0x000000ffff9e6224 */ /* 0x002fe200078e00ac */
[----:B------:R-:W-:Y:S01]  /*5d00*/  PRMT R197, RZ, 0x7610, R197 ;  /* 0x00007610ffc57816 */ /* 0x000fe200000000c5 */
[----:B------:R-:W-:Y:S01]  /*5d10*/  @P6 IMAD.MOV.U32 R159, RZ, RZ, R171 ;  /* 0x000000ffff9f6224 */ /* 0x000fe200078e00ab */
[----:B------:R-:W-:-:S04]  /*5d20*/  LOP3.LUT R100, R100, 0x76, RZ, 0xfc, !PT ;  /* 0x0000007664647812 */ /* 0x000fc800078efcff */
[----:B------:R1:W3:Y:S01]  /*5d30*/  @P6 LDG.E.U8 R197, desc[UR20][R158.64] ;  /* 0x000000149ec56981 */ /* 0x0002e2000c1e1100 */
[----:B------:R-:W-:-:S04]  /*5d40*/  PLOP3.LUT P6, PT, PT, PT, UP1, 0x80, 0x8 ;  /* 0x000000000008781c */ /* 0x000fc80003fcf018 */
[----:B------:R-:W-:Y:S02]  /*5d50*/  ISETP.LT.AND P6, PT, R100, UR22, P6 ;  /* 0x0000001664007c0c */ /* 0x000fe4000b7c1270 */
[----:B------:R-:W0:Y:S01]  /*5d60*/  S2R R100, SR_TID.X ;  /* 0x0000000000647919 */ /* 0x000e220000002100 */
[----:B------:R-:W-:Y:S01]  /*5d70*/  @!P2 IMAD.MOV R126, RZ, RZ, -R126 ;  /* 0x000000ffff7ea224 */ /* 0x000fe200078e0a7e */
[----:B------:R-:W-:Y:S01]  /*5d80*/  ISETP.GE.AND P2, PT, R186, RZ, PT ;  /* 0x000000ffba00720c */ /* 0x000fe20003f46270 */
[----:B------:R-:W-:Y:S01]  /*5d90*/  @!P0 IMAD.MOV R134, RZ, RZ, -R134 ;  /* 0x000000ffff868224 */ /* 0x000fe200078e0a86 */
[----:B------:R-:W-:Y:S01]  /*5da0*/  ISETP.GE.AND P0, PT, R217, RZ, PT ;  /* 0x000000ffd900720c */ /* 0x000fe20003f06270 */
[----:B------:R-:W-:Y:S02]  /*5db0*/  @!P3 IMAD.MOV R135, RZ, RZ, -R135 ;  /* 0x000000ffff87b224 */ /* 0x000fe400078e0a87 */
[----:B------:R-:W-:Y:S01]  /*5dc0*/  IMAD.MOV.U32 R166, RZ, RZ, R193 ;  /* 0x000000ffffa67224 */ /* 0x000fe200078e00c1 */
[----:B------:R-:W-:-:S04]  /*5dd0*/  IADD3 R193, P3, PT, R191, R137, RZ ;  /* 0x00000089bfc17210 */ /* 0x000fc80007f7e0ff */
[----:B------:R-:W-:Y:S01]  /*5de0*/  LEA.HI.X.SX32 R191, R191, R136, 0x1, P3 ;  /* 0x00000088bfbf7211 */ /* 0x000fe200018f0eff */
[----:B-1----:R-:W-:Y:S01]  /*5df0*/  @P6 IMAD.MOV.U32 R158, RZ, RZ, R193 ;  /* 0x000000ffff9e6224 */ /* 0x002fe200078e00c1 */
[----:B------:R-:W-:Y:S01]  /*5e00*/  PRMT R192, RZ, 0x7610, R192 ;  /* 0x00007610ffc07816 */ /* 0x000fe200000000c0 */
[----:B------:R-:W-:Y:S01]  /*5e10*/  @!P2 IMAD.MOV R131, RZ, RZ, -R131 ;  /* 0x000000ffff83a224 */ /* 0x000fe200078e0a83 */
[----:B------:R-:W-:Y:S01]  /*5e20*/  ISETP.GE.AND P2, PT, R209, RZ, PT ;  /* 0x000000ffd100720c */ /* 0x000fe20003f46270 */
[----:B------:R-:W-:Y:S01]  /*5e30*/  @P6 IMAD.MOV.U32 R159, RZ, RZ, R191 ;  /* 0x000000ffff9f6224 */ /* 0x000fe200078e00bf */
[----:B------:R-:W-:Y:S01]  /*5e40*/  ISETP.GE.AND P4, PT, R187, RZ, PT ;  /* 0x000000ffbb00720c */ /* 0x000fe20003f86270 */
[----:B------:R-:W-:Y:S02]  /*5e50*/  IMAD.MOV.U32 R209, RZ, RZ, R160 ;  /* 0x000000ffffd17224 */ /* 0x000fe400078e00a0 */
[----:B------:R-:W-:Y:S01]  /*5e60*/  @!P0 IMAD.MOV R156, RZ, RZ, -R156 ;  /* 0x000000ffff9c8224 */ /* 0x000fe200078e0a9c */
[----:B------:R-:W-:Y:S01]  /*5e70*/  PLOP3.LUT P0, PT, PT, PT, UP1, 0x80, 0x8 ;  /* 0x000000000008781c */ /* 0x000fe20003f0f018 */
[----:B------:R1:W3:Y:S01]  /*5e80*/  @P6 LDG.E.U8 R192, desc[UR20][R158.64] ;  /* 0x000000149ec06981 */ /* 0x0002e2000c1e1100 */
[----:B------:R-:W-:-:S02]  /*5e90*/  ISETP.GE.AND P5, PT, R211, RZ, PT ;  /* 0x000000ffd300720c */ /* 0x000fc40003fa6270 */
[----:B0-----:R-:W-:Y:S01]  /*5ea0*/  LEA.HI R160, R100, 0xe, RZ, 0x1a ;  /* 0x0000000e64a07811 */ /* 0x001fe200078fd0ff */
[----:B-1----:R-:W-:-:S03]  /*5eb0*/  IMAD.MOV.U32 R158, RZ, RZ, R90 ;  /* 0x000000ffff9e7224 */ /* 0x002fc600078e005a */
[C---:B------:R-:W-:Y:S01]  /*5ec0*/  ISETP.LT.AND P0, PT, R160.reuse, UR22, P0 ;  /* 0x00000016a0007c0c */ /* 0x040fe20008701270 */
[----:B------:R-:W-:Y:S02]  /*5ed0*/  IMAD R90, R160, UR12, RZ ;  /* 0x0000000ca05a7c24 */ /* 0x000fe4000f8e02ff */
[----:B------:R-:W-:Y:S02]  /*5ee0*/  IMAD.MOV.U32 R167, RZ, RZ, R157 ;  /* 0x000000ffffa77224 */ /* 0x000fe400078e009d */
[----:B------:R-:W-:Y:S01]  /*5ef0*/  IMAD.MOV.U32 R157, RZ, RZ, R89 ;  /* 0x000000ffff9d7224 */ /* 0x000fe200078e0059 */
[----:B------:R-:W-:Y:S01]  /*5f00*/  IADD3 R89, P6, PT, R90, R137, RZ ;  /* 0x000000895a597210 */ /* 0x000fe20007fde0ff */
[----:B------:R-:W-:Y:S01]  /*5f10*/  @!P4 IMAD.MOV R132, RZ, RZ, -R132 ;  /* 0x000000ffff84c224 */ /* 0x000fe200078e0a84 */
[----:B------:R-:W-:Y:S02]  /*5f20*/  ISETP.GE.AND P4, PT, R210, RZ, PT ;  /* 0x000000ffd200720c */ /* 0x000fe40003f86270 */
[----:B------:R-:W-:Y:S01]  /*5f30*/  LEA.HI.X.SX32 R90, R90, R136, 0x1, P6 ;  /* 0x000000885a5a7211 */ /* 0x000fe200030f0eff */
[----:B------:R-:W-:Y:S01]  /*5f40*/  IMAD.MOV.U32 R165, RZ, RZ, R161 ;  /* 0x000000ffffa57224 */ /* 0x000fe200078e00a1 */
[----:B------:R-:W-:Y:S01]  /*5f50*/  PRMT R187, RZ, 0x7610, R187 ;  /* 0x00007610ffbb7816 */ /* 0x000fe200000000bb */
[----:B------:R-:W-:Y:S01]  /*5f60*/  @!P5 IMAD.MOV R155, RZ, RZ, -R155 ;  /* 0x000000ffff9bd224 */ /* 0x000fe200078e0a9b */
[----:B------:R-:W-:Y:S01]  /*5f70*/  ISETP.GE.AND P5, PT, R221, RZ, PT ;  /* 0x000000ffdd00720c */ /* 0x000fe20003fa6270 */
[----:B------:R-:W-:-:S02]  /*5f80*/  @P0 IMAD.MOV.U32 R160, RZ, RZ, R89 ;  /* 0x000000ffffa00224 */ /* 0x000fc400078e0059 */
[----:B------:R-:W-:Y:S01]  /*5f90*/  @P0 IMAD.MOV.U32 R161, RZ, RZ, R90 ;  /* 0x000000ffffa10224 */ /* 0x000fe200078e005a */
[----:B------:R-:W-:Y:S01]  /*5fa0*/  LEA.HI R210, R100, 0x1e, RZ, 0x1a ;  /* 0x0000001e64d27811 */ /* 0x000fe200078fd0ff */
[----:B------:R-:W-:-:S03]  /*5fb0*/  IMAD.MOV.U32 R159, RZ, RZ, R92 ;  /* 0x000000ffff9f7224 */ /* 0x000fc600078e005c */
[----:B------:R0:W3:Y:S01]  /*5fc0*/  @P0 LDG.E.U8 R187, desc[UR20][R160.64] ;  /* 0x00000014a0bb0981 */ /* 0x0000e2000c1e1100 */
[----:B------:R-:W-:Y:S01]  /*5fd0*/  PLOP3.LUT P0, PT, PT, PT, UP1, 0x80, 0x8 ;  /* 0x000000000008781c */ /* 0x000fe20003f0f018 */
[----:B------:R-:W-:Y:S01]  /*5fe0*/  @!P4 IMAD.MOV R158, RZ, RZ, -R158 ;  /* 0x000000ffff9ec224 */ /* 0x000fe200078e0a9e */
[----:B------:R-:W-:Y:S01]  /*5ff0*/  ISETP.GE.AND P4, PT, R222, RZ, PT ;  /* 0x000000ffde00720c */ /* 0x000fe20003f86270 */
[C---:B------:R-:W-:Y:S01]  /*6000*/  IMAD R92, R210.reuse, UR12, RZ ;  /* 0x0000000cd25c7c24 */ /* 0x040fe2000f8e02ff */
[----:B------:R-:W-:Y:S01]  /*6010*/  ISETP.LT.AND P0, PT, R210, UR22, P0 ;  /* 0x00000016d2007c0c */ /* 0x000fe20008701270 */
[----:B------:R-:W-:Y:S02]  /*6020*/  @!P5 IMAD.MOV R154, RZ, RZ, -R154 ;  /* 0x000000ffff9ad224 */ /* 0x000fe400078e0a9a */
[----:B0-----:R-:W-:Y:S01]  /*6030*/  IMAD.MOV.U32 R160, RZ, RZ, R91 ;  /* 0x000000ffffa07224 */ /* 0x001fe200078e005b */
[----:B------:R-:W-:Y:S01]  /*6040*/  IADD3 R91, P5, PT, R92, R137, RZ ;  /* 0x000000895c5b7210 */ /* 0x000fe20007fbe0ff */
[----:B------:R-:W-:Y:S01]  /*6050*/  @!P2 IMAD.MOV R157, RZ, RZ, -R157 ;  /* 0x000000ffff9da224 */ /* 0x000fe200078e0a9d */
[----:B------:R-:W-:-:S02]  /*6060*/  ISETP.GE.AND P2, PT, R220, RZ, PT ;  /* 0x000000ffdc00720c */ /* 0x000fc40003f46270 */
[----:B------:R-:W-:-:S03]  /*6070*/  LEA.HI.X.SX32 R92, R92, R136, 0x1, P5 ;  /* 0x000000885c5c7211 */ /* 0x000fc600028f0eff */
[----:B------:R-:W-:Y:S01]  /*6080*/  @!P4 IMAD.MOV R160, RZ, RZ, -R160 ;  /* 0x000000ffffa0c224 */ /* 0x000fe200078e0aa0 */
[----:B------:R-:W-:Y:S01]  /*6090*/  ISETP.GE.AND P3, PT, R219, RZ, PT ;  /* 0x000000ffdb00720c */ /* 0x000fe20003f66270 */
[----:B------:R-:W-:Y:S01]  /*60a0*/  IMAD.MOV.U32 R217, RZ, RZ, R163 ;  /* 0x000000ffffd97224 */ /* 0x000fe200078e00a3 */
[----:B------:R-:W-:Y:S01]  /*60b0*/  PRMT R186, RZ, 0x7610, R186 ;  /* 0x00007610ffba7816 */ /* 0x000fe200000000ba */
[----:B------:R-:W-:Y:S01]  /*60c0*/  IMAD.MOV.U32 R219, RZ, RZ, R162 ;  /* 0x000000ffffdb7224 */ /* 0x000fe200078e00a2 */
[----:B------:R-:W-:Y:S01]  /*60d0*/  ISETP.GE.AND P4, PT, R226, RZ, PT ;  /* 0x000000ffe200720c */ /* 0x000fe20003f86270 */
[----:B------:R-:W-:Y:S02]  /*60e0*/  @P0 IMAD.MOV.U32 R162, RZ, RZ, R91 ;  /* 0x000000ffffa20224 */ /* 0x000fe400078e005b */
[----:B------:R-:W-:Y:S01]  /*60f0*/  @P0 IMAD.MOV.U32 R163, RZ, RZ, R92 ;  /* 0x000000ffffa30224 */ /* 0x000fe200078e005c */
[----:B------:R-:W-:Y:S01]  /*6100*/  ISETP.GE.AND P6, PT, R224, RZ, PT ;  /* 0x000000ffe000720c */ /* 0x000fe20003fc6270 */
[----:B------:R-:W-:Y:S01]  /*6110*/  IMAD.MOV.U32 R211, RZ, RZ, R164 ;  /* 0x000000ffffd37224 */ /* 0x000fe200078e00a4 */
[----:B------:R-:W-:-:S02]  /*6120*/  LEA.HI R164, R100, 0x2e, RZ, 0x1a ;  /* 0x0000002e64a47811 */ /* 0x000fc400078fd0ff */
[----:B------:R0:W3:Y:S01]  /*6130*/  @P0 LDG.E.U8 R186, desc[UR20][R162.64] ;  /* 0x00000014a2ba0981 */ /* 0x0000e2000c1e1100 */
[----:B------:R-:W-:Y:S01]  /*6140*/  PLOP3.LUT P0, PT, PT, PT, UP1, 0x80, 0x8 ;  /* 0x000000000008781c */ /* 0x000fe20003f0f018 */
[----:B------:R-:W-:Y:S01]  /*6150*/  @!P2 IMAD.MOV R153, RZ, RZ, -R153 ;  /* 0x000000ffff99a224 */ /* 0x000fe200078e0a99 */
[----:B------:R-:W-:Y:S01]  /*6160*/  ISETP.GE.AND P2, PT, R227, RZ, PT ;  /* 0x000000ffe300720c */ /* 0x000fe20003f46270 */
[----:B------:R-:W-:Y:S01]  /*6170*/  IMAD.MOV.U32 R161, RZ, RZ, R94 ;  /* 0x000000ffffa17224 */ /* 0x000fe200078e005e */
[C---:B------:R-:W-:Y:S01]  /*6180*/  ISETP.LT.AND P0, PT, R164.reuse, UR22, P0 ;  /* 0x00000016a4007c0c */ /* 0x040fe20008701270 */
[----:B------:R-:W-:Y:S02]  /*6190*/  IMAD R94, R164, UR12, RZ ;  /* 0x0000000ca45e7c24 */ /* 0x000fe4000f8e02ff */
[----:B0-----:R-:W-:-:S04]  /*61a0*/  IMAD.MOV.U32 R162, RZ, RZ, R93 ;  /* 0x000000ffffa27224 */ /* 0x001fc800078e005d */
[----:B------:R-:W-:Y:S01]  /*61b0*/  @!P4 IMAD.MOV R162, RZ, RZ, -R162 ;  /* 0x000000ffffa2c224 */ /* 0x000fe200078e0aa2 */
[----:B------:R-:W-:Y:S01]  /*61c0*/  IADD3 R93, P4, PT, R94, R137, RZ ;  /* 0x000000895e5d7210 */ /* 0x000fe20007f9e0ff */
[----:B------:R-:W-:Y:S01]  /*61d0*/  @!P6 IMAD.MOV R152, RZ, RZ, -R152 ;  /* 0x000000ffff98e224 */ /* 0x000fe200078e0a98 */
[----:B------:R-:W-:Y:S01]  /*61e0*/  ISETP.GE.AND P6, PT, R230, RZ, PT ;  /* 0x000000ffe600720c */ /* 0x000fe20003fc6270 */
        /* <DEDUP_REMOVED lines=10> */
[----:B------:R-:W-:-:S03]  /*6290*/  @!P6 IMAD.MOV R149, RZ, RZ, -R149 ;  /* 0x000000ffff95e224 */ /* 0x000fc600078e0a95 */
[----:B------:R0:W4:Y:S01]  /*62a0*/  @P0 LDG.E.U8 R181, desc[UR20][R164.64] ;  /* 0x00000014a4b50981 */ /* 0x000122000c1e1100 */
[----:B------:R-:W-:Y:S01]  /*62b0*/  PLOP3.LUT P0, PT, PT, PT, UP1, 0x80, 0x8 ;  /* 0x000000000008781c */ /* 0x000fe20003f0f018 */
[----:B------:R-:W-:Y:S01]  /*62c0*/  @!P3 IMAD.MOV R151, RZ, RZ, -R151 ;  /* 0x000000ffff97b224 */ /* 0x000fe200078e0a97 */
[----:B------:R-:W-:Y:S01]  /*62d0*/  ISETP.GE.AND P6, PT, R237, RZ, PT ;  /* 0x000000ffed00720c */ /* 0x000fe20003fc6270 */
[----:B------:R-:W-:Y:S01]  /*62e0*/  IMAD.MOV.U32 R163, RZ, RZ, R96 ;  /* 0x000000ffffa37224 */ /* 0x000fe200078e0060 */
[----:B------:R-:W-:Y:S01]  /*62f0*/  ISETP.GE.AND P3, PT, R233, RZ, PT ;  /* 0x000000ffe900720c */ /* 0x000fe20003f66270 */
[C---:B------:R-:W-:Y:S01]  /*6300*/  IMAD R96, R220.reuse, UR12, RZ ;  /* 0x0000000cdc607c24 */ /* 0x040fe2000f8e02ff */
[----:B------:R-:W-:Y:S01]  /*6310*/  ISETP.LT.AND P0, PT, R220, UR22, P0 ;  /* 0x00000016dc007c0c */ /* 0x000fe20008701270 */
[----:B0-----:R-:W-:-:S04]  /*6320*/  IMAD.MOV.U32 R164, RZ, RZ, R95 ;  /* 0x000000ffffa47224 */ /* 0x001fc800078e005f */
[----:B------:R-:W-:Y:S01]  /*6330*/  @!P2 IMAD.MOV R164, RZ, RZ, -R164 ;  /* 0x000000ffffa4a224 */ /* 0x000fe200078e0aa4 */
[----:B------:R-:W-:Y:S01]  /*6340*/  IADD3 R95, P2, PT, R96, R137, RZ ;  /* 0x00000089605f7210 */ /* 0x000fe20007f5e0ff */
[----:B------:R-:W-:-:S03]  /*6350*/  IMAD.MOV.U32 R224, RZ, RZ, R219 ;  /* 0x000000ffffe07224 */ /* 0x000fc600078e00db */
[----:B------:R-:W-:Y:S01]  /*6360*/  LEA.HI.X.SX32 R96, R96, R136, 0x1, P2 ;  /* 0x0000008860607211 */ /* 0x000fe200010f0eff */
[----:B------:R-:W-:Y:S01]  /*6370*/  IMAD.MOV.U32 R221, RZ, RZ, R217 ;  /* 0x000000ffffdd7224 */ /* 0x000fe200078e00d9 */
[----:B------:R-:W-:Y:S01]  /*6380*/  PRMT R175, RZ, 0x7610, R175 ;  /* 0x00007610ffaf7816 */ /* 0x000fe200000000af */
[----:B------:R-:W-:Y:S02]  /*6390*/  IMAD.MOV.U32 R219, RZ, RZ, R209 ;  /* 0x000000ffffdb7224 */ /* 0x000fe400078e00d1 */
[----:B------:R-:W-:Y:S01]  /*63a0*/  @!P6 IMAD.MOV R147, RZ, RZ, -R147 ;  /* 0x000000ffff93e224 */ /* 0x000fe200078e0a93 */
[----:B--2---:R-:W-:Y:S01]  /*63b0*/  ISETP.GE.AND P6, PT, R240, RZ, PT ;  /* 0x000000fff000720c */ /* 0x004fe20003fc6270 */
[----:B------:R-:W-:Y:S01]  /*63c0*/  @!P3 IMAD.MOV R150, RZ, RZ, -R150 ;  /* 0x000000ffff96b224 */ /* 0x000fe200078e0a96 */
[----:B------:R-:W-:Y:S01]  /*63d0*/  ISETP.GE.AND P3, PT, R236, RZ, PT ;  /* 0x000000ffec00720c */ /* 0x000fe20003f66270 */
[----:B------:R-:W-:Y:S02]  /*63e0*/  IMAD.MOV.U32 R217, RZ, RZ, R167 ;  /* 0x000000ffffd97224 */ /* 0x000fe400078e00a7 */
[----:B------:R-:W-:-:S02]  /*63f0*/  IMAD.MOV.U32 R209, RZ, RZ, R166 ;  /* 0x000000ffffd17224 */ /* 0x000fc400078e00a6 */
[----:B------:R-:W-:Y:S02]  /*6400*/  @P0 IMAD.MOV.U32 R166, RZ, RZ, R95 ;  /* 0x000000ffffa60224 */ /* 0x000fe400078e005f */
[----:B------:R-:W-:Y:S01]  /*6410*/  @P0 IMAD.MOV.U32 R167, RZ, RZ, R96 ;  /* 0x000000ffffa70224 */ /* 0x000fe200078e0060 */
[C---:B------:R-:W-:Y:S01]  /*6420*/  LEA.HI R225, R100.reuse, 0x5e, RZ, 0x1a ;  /* 0x0000005e64e17811 */ /* 0x040fe200078fd0ff */
[----:B------:R-:W-:Y:S01]  /*6430*/  IMAD.MOV.U32 R220, RZ, RZ, R210 ;  /* 0x000000ffffdc7224 */ /* 0x000fe200078e00d2 */
[----:B------:R-:W-:Y:S02]  /*6440*/  LEA.HI R210, R100, 0x4e, RZ, 0x1a ;  /* 0x0000004e64d27811 */ /* 0x000fe400078fd0ff */
[----:B------:R-:W-:Y:S01]  /*6450*/  ISETP.GE.AND P5, PT, R229, RZ, PT ;  /* 0x000000ffe500720c */ /* 0x000fe20003fa6270 */
[----:B------:R0:W2:Y:S01]  /*6460*/  @P0 LDG.E.U8 R175, desc[UR20][R166.64] ;  /* 0x00000014a6af0981 */ /* 0x0000a2000c1e1100 */
[----:B------:R-:W-:Y:S01]  /*6470*/  PLOP3.LUT P0, PT, PT, PT, UP1, 0x80, 0x8 ;  /* 0x000000000008781c */ /* 0x000fe20003f0f018 */
[----:B------:R-:W-:-:S03]  /*6480*/  IMAD R100, R225, UR12, RZ ;  /* 0x0000000ce1647c24 */ /* 0x000fc6000f8e02ff */
[C---:B------:R-:W-:Y:S01]  /*6490*/  ISETP.LT.AND P0, PT, R210.reuse, UR22, P0 ;  /* 0x00000016d2007c0c */ /* 0x040fe20008701270 */
[----:B------:R-:W-:Y:S02]  /*64a0*/  @!P6 IMAD.MOV R144, RZ, RZ, -R144 ;  /* 0x000000ffff90e224 */ /* 0x000fe400078e0a90 */
[----:B0-----:R-:W-:Y:S02]  /*64b0*/  IMAD.MOV.U32 R166, RZ, RZ, R98 ;  /* 0x000000ffffa67224 */ /* 0x001fe400078e0062 */
[----:B------:R-:W-:Y:S02]  /*64c0*/  IMAD R98, R210, UR12, RZ ;  /* 0x0000000cd2627c24 */ /* 0x000fe4000f8e02ff */
[----:B------:R-:W-:Y:S01]  /*64d0*/  IMAD.MOV.U32 R167, RZ, RZ, R99 ;  /* 0x000000ffffa77224 */ /* 0x000fe200078e0063 */
[-C--:B------:R-:W-:Y:S01]  /*64e0*/  IADD3 R99, P6, PT, R100, R137.reuse, RZ ;  /* 0x0000008964637210 */ /* 0x080fe20007fde0ff */
[----:B------:R-:W-:Y:S01]  /*64f0*/  IMAD.MOV.U32 R165, RZ, RZ, R97 ;  /* 0x000000ffffa57224 */ /* 0x000fe200078e0061 */
[----:B------:R-:W-:Y:S01]  /*6500*/  ISETP.GE.AND P4, PT, R234, RZ, PT ;  /* 0x000000ffea00720c */ /* 0x000fe20003f86270 */
[----:B------:R-:W-:Y:S01]  /*6510*/  @!P3 IMAD.MOV R148, RZ, RZ, -R148 ;  /* 0x000000ffff94b224 */ /* 0x000fe200078e0a94 */
[----:B------:R-:W-:Y:S01]  /*6520*/  IADD3 R97, P3, PT, R98, R137, RZ ;  /* 0x0000008962617210 */ /* 0x000fe20007f7e0ff */
[----:B------:R-:W-:Y:S01]  /*6530*/  @!P5 IMAD.MOV R163, RZ, RZ, -R163 ;  /* 0x000000ffffa3d224 */ /* 0x000fe200078e0aa3 */
[----:B------:R-:W-:-:S02]  /*6540*/  LEA.HI.X.SX32 R100, R100, R136, 0x1, P6 ;  /* 0x0000008864647211 */ /* 0x000fc400030f0eff */
[----:B------:R-:W-:Y:S02]  /*6550*/  LEA.HI.X.SX32 R98, R98, R136, 0x1, P3 ;  /* 0x0000008862627211 */ /* 0x000fe400018f0eff */
[----:B------:R-:W-:Y:S02]  /*6560*/  ISETP.GE.AND P6, PT, R206, RZ, PT ;  /* 0x000000ffce00720c */ /* 0x000fe40003fc6270 */
[----:B------:R-:W-:Y:S01]  /*6570*/  ISETP.GE.AND P5, PT, R235, RZ, PT ;  /* 0x000000ffeb00720c */ /* 0x000fe20003fa6270 */
[----:B------:R-:W0:Y:S01]  /*6580*/  S2R R206, SR_TID.X ;  /* 0x0000000000ce7919 */ /* 0x000e220000002100 */
[----:B------:R-:W-:Y:S01]  /*6590*/  IMAD.MOV.U32 R222, RZ, RZ, R211 ;  /* 0x000000ffffde7224 */ /* 0x000fe200078e00d3 */
[----:B------:R-:W-:Y:S01]  /*65a0*/  PRMT R24, RZ, 0x7610, R24 ;  /* 0x00007610ff187816 */ /* 0x000fe20000000018 */
[----:B------:R-:W-:Y:S02]  /*65b0*/  @P0 IMAD.MOV.U32 R210, RZ, RZ, R97 ;  /* 0x000000ffffd20224 */ /* 0x000fe400078e0061 */
[----:B------:R-:W-:-:S02]  /*65c0*/  @P0 IMAD.MOV.U32 R211, RZ, RZ, R98 ;  /* 0x000000ffffd30224 */ /* 0x000fc400078e0062 */
[----:B------:R-:W-:Y:S01]  /*65d0*/  @!P4 IMAD.MOV R165, RZ, RZ, -R165 ;  /* 0x000000ffffa5c224 */ /* 0x000fe200078e0aa5 */
[----:B------:R-:W-:Y:S02]  /*65e0*/  ISETP.GE.AND P4, PT, R239, RZ, PT ;  /* 0x000000ffef00720c */ /* 0x000fe40003f86270 */
[----:B------:R1:W2:Y:S01]  /*65f0*/  @P0 LDG.E.U8 R24, desc[UR20][R210.64] ;  /* 0x00000014d2180981 */ /* 0x0002a2000c1e1100 */
[----:B------:R-:W-:Y:S01]  /*6600*/  PLOP3.LUT P0, PT, PT, PT, UP1, 0x80, 0x8 ;  /* 0x000000000008781c */ /* 0x000fe20003f0f018 */
[----:B------:R-:W-:Y:S01]  /*6610*/  @!P5 IMAD.MOV R166, RZ, RZ, -R166 ;  /* 0x000000ffffa6d224 */ /* 0x000fe200078e0aa6 */
[----:B------:R-:W-:Y:S02]  /*6620*/  ISETP.GE.AND P5, PT, R241, RZ, PT ;  /* 0x000000fff100720c */ /* 0x000fe40003fa6270 */
[----:B------:R-:W-:Y:S02]  /*6630*/  ISETP.LT.AND P0, PT, R225, UR22, P0 ;  /* 0x00000016e1007c0c */ /* 0x000fe40008701270 */
[----:B------:R-:W-:-:S04]  /*6640*/  ISETP.GE.AND P3, PT, R242, RZ, PT ;  /* 0x000000fff200720c */ /* 0x000fc80003f66270 */
[----:B------:R-:W-:Y:S01]  /*6650*/  @!P4 IMAD.MOV R167, RZ, RZ, -R167 ;  /* 0x000000ffffa7c224 */ /* 0x000fe200078e0aa7 */
[----:B------:R-:W-:Y:S02]  /*6660*/  ISETP.GE.AND P4, PT, R245, RZ, PT ;  /* 0x000000fff500720c */ /* 0x000fe40003f86270 */
[----:B------:R-:W-:Y:S02]  /*6670*/  PRMT R19, RZ, 0x7610, R19 ;  /* 0x00007610ff137816 */ /* 0x000fe40000000013 */
[----:B------:R-:W-:Y:S01]  /*6680*/  @!P5 IMAD.MOV R145, RZ, RZ, -R145 ;  /* 0x000000ffff91d224 */ /* 0x000fe200078e0a91 */
[----:B------:R-:W-:Y:S01]  /*6690*/  ISETP.GE.AND P5, PT, R244, RZ, PT ;  /* 0x000000fff400720c */ /* 0x000fe20003fa6270 */
[----:B-1----:R-:W-:Y:S02]  /*66a0*/  @P0 IMAD.MOV.U32 R210, RZ, RZ, R99 ;  /* 0x000000ffffd20224 */ /* 0x002fe400078e0063 */
[----:B------:R-:W-:Y:S02]  /*66b0*/  @P0 IMAD.MOV.U32 R211, RZ, RZ, R100 ;  /* 0x000000ffffd30224 */ /* 0x000fe400078e0064 */
[----:B------:R-:W-:Y:S01]  /*66c0*/  @!P3 IMAD.MOV R140, RZ, RZ, -R140 ;  /* 0x000000ffff8cb224 */ /* 0x000fe200078e0a8c */
[----:B------:R-:W-:-:S02]  /*66d0*/  ISETP.GE.AND P3, PT, R182, RZ, PT ;  /* 0x000000ffb600720c */ /* 0x000fc40003f66270 */
[----:B------:R1:W2:Y:S01]  /*66e0*/  @P0 LDG.E.U8 R19, desc[UR20][R210.64] ;  /* 0x00000014d2130981 */ /* 0x0002a2000c1e1100 */
[----:B0-----:R-:W-:Y:S01]  /*66f0*/  LEA.HI R226, R206, 0x6e, RZ, 0x1a ;  /* 0x0000006ecee27811 */ /* 0x001fe200078fd0ff */
[----:B------:R-:W-:Y:S02]  /*6700*/  IMAD.MOV.U32 R225, RZ, RZ, R180 ;  /* 0x000000ffffe17224 */ /* 0x000fe400078e00b4 */
[----:B------:R-:W-:Y:S01]  /*6710*/  @!P4 IMAD.MOV R142, RZ, RZ, -R142 ;  /* 0x000000ffff8ec224 */ /* 0x000fe200078e0a8e */
[----:B------:R-:W-:Y:S01]  /*6720*/  ISETP.GE.AND P4, PT, R203, RZ, PT ;  /* 0x000000ffcb00720c */ /* 0x000fe20003f86270 */
[----:B------:R-:W-:Y:S01]  /*6730*/  IMAD R180, R226, UR12, RZ ;  /* 0x0000000ce2b47c24 */ /* 0x000fe2000f8e02ff */
[----:B-1----:R-:W-:Y:S01]  /*6740*/  LEA.HI R210, R206, 0x7e, RZ, 0x1a ;  /* 0x0000007eced27811 */ /* 0x002fe200078fd0ff */
[----:B------:R-:W-:-:S04]  /*6750*/  @!P5 IMAD.MOV R143, RZ, RZ, -R143 ;  /* 0x000000ffff8fd224 */ /* 0x000fc800078e0a8f */
[----:B------:R-:W-:Y:S01]  /*6760*/  IMAD R203, R210, UR12, RZ ;  /* 0x0000000cd2cb7c24 */ /* 0x000fe2000f8e02ff */
[----:B------:R-:W-:Y:S01]  /*6770*/  IADD3 R182, P5, PT, R180, R137, RZ ;  /* 0x00000089b4b67210 */ /* 0x000fe20007fbe0ff */
[----:B------:R-:W-:-:S03]  /*6780*/  @!P3 IMAD.MOV R139, RZ, RZ, -R139 ;  /* 0x000000ffff8bb224 */ /* 0x000fc600078e0a8b */
[C---:B------:R-:W-:Y:S02]  /*6790*/  IADD3 R137, P3, PT, R203.reuse, R137, RZ ;  /* 0x00000089cb897210 */ /* 0x040fe40007f7e0ff */
[-C--:B------:R-:W-:Y:S02]  /*67a0*/  LEA.HI.X.SX32 R180, R180, R136.reuse, 0x1, P5 ;  /* 0x00000088b4b47211 */ /* 0x080fe400028f0eff */
[----:B------:R-:W-:Y:S01]  /*67b0*/  LEA.HI.X.SX32 R136, R203, R136, 0x1, P3 ;  /* 0x00000088cb887211 */ /* 0x000fe200018f0eff */
[----:B------:R0:W-:Y:S01]  /*67c0*/  STL [R1+0x134], R137 ;  /* 0x0001348901007387 */ /* 0x0001e20000100800 */
[----:B------:R-:W-:-:S03]  /*67d0*/  PLOP3.LUT P0, PT, PT, PT, UP1, 0x80, 0x8 ;  /* 0x000000000008781c */ /* 0x000fc60003f0f018 */
[----:B------:R1:W-:Y:S01]  /*67e0*/  STL [R1+0x130], R136 ;  /* 0x0001308801007387 */ /* 0x0003e20000100800 */
[----:B------:R-:W-:Y:S01]  /*67f0*/  ISETP.LT.AND P0, PT, R226, UR22, P0 ;  /* 0x00000016e2007c0c */ /* 0x000fe20008701270 */
[----:B------:R-:W-:Y:S02]  /*6800*/  IMAD.MOV.U32 R239, RZ, RZ, R224 ;  /* 0x000000ffffef7224 */ /* 0x000fe400078e00e0 */
[----:B------:R-:W2:Y:S01]  /*6810*/  LDL.LU R234, [R1+0x74] ;  /* 0x0000740001ea7983 */ /* 0x000ea20000300800 */
[----:B------:R-:W-:-:S03]  /*6820*/  IMAD.MOV.U32 R240, RZ, RZ, R222 ;  /* 0x000000fffff07224 */ /* 0x000fc600078e00de */
[----:B------:R-:W4:Y:S01]  /*6830*/  LDL.LU R230, [R1+0x70] ;  /* 0x0000700001e67983 */ /* 0x000f220000300800 */
[----:B------:R-:W-:-:S03]  /*6840*/  IMAD.MOV.U32 R242, RZ, RZ, R220 ;  /* 0x000000fffff27224 */ /* 0x000fc600078e00dc */
[----:B------:R-:W4:Y:S04]  /*6850*/  LDL.LU R226, [R1+0x6c] ;  /* 0x00006c0001e27983 */ /* 0x000f280000300800 */
[----:B------:R-:W4:Y:S04]  /*6860*/  LDL.LU R224, [R1+0x68] ;  /* 0x0000680001e07983 */ /* 0x000f280000300800 */
[----:B------:R-:W4:Y:S04]  /*6870*/  LDL.LU R222, [R1+0x64] ;  /* 0x0000640001de7983 */ /* 0x000f280000300800 */
[----:B------:R-:W4:Y:S01]  /*6880*/  LDL.LU R220, [R1+0x60] ;  /* 0x0000600001dc7983 */ /* 0x000f220000300800 */
[----:B------:R-:W-:-:S13]  /*6890*/  ISETP.GE.AND P2, PT, R238, RZ, PT ;  /* 0x000000ffee00720c */ /* 0x000fda0003f46270 */
[----:B------:R-:W-:Y:S01]  /*68a0*/  @!P2 IMAD.MOV R146, RZ, RZ, -R146 ;  /* 0x000000ffff92a224 */ /* 0x000fe200078e0a92 */
[----:B------:R-:W-:Y:S02]  /*68b0*/  ISETP.GE.AND P2, PT, R243, RZ, PT ;  /* 0x000000fff300720c */ /* 0x000fe40003f46270 */
[----:B------:R-:W-:Y:S01]  /*68c0*/  ISETP.GE.AND P5, PT, R205, RZ, PT ;  /* 0x000000ffcd00720c */ /* 0x000fe20003fa6270 */
[----:B------:R-:W-:Y:S01]  /*68d0*/  @P0 IMAD.MOV.U32 R205, RZ, RZ, R180 ;  /* 0x000000ffffcd0224 */ /* 0x000fe200078e00b4 */
[----:B------:R-:W-:-:S09]  /*68e0*/  PRMT R21, RZ, 0x7610, R21 ;  /* 0x00007610ff157816 */ /* 0x000fd20000000015 */
[----:B------:R-:W-:Y:S01]  /*68f0*/  @!P2 IMAD.MOV R141, RZ, RZ, -R141 ;  /* 0x000000ffff8da224 */ /* 0x000fe200078e0a8d */
[----:B------:R-:W-:Y:S01]  /*6900*/  ISETP.GE.AND P2, PT, R204, RZ, PT ;  /* 0x000000ffcc00720c */ /* 0x000fe20003f46270 */
[----:B------:R-:W-:-:S05]  /*6910*/  @P0 IMAD.MOV.U32 R204, RZ, RZ, R182 ;  /* 0x000000ffffcc0224 */ /* 0x000fca00078e00b6 */
[----:B------:R-:W4:Y:S01]  /*6920*/  @P0 LDG.E.U8 R21, desc[UR20][R204.64] ;  /* 0x00000014cc150981 */ /* 0x000f22000c1e1100 */
[----:B------:R-:W-:-:S04]  /*6930*/  PLOP3.LUT P0, PT, PT, PT, UP1, 0x80, 0x8 ;  /* 0x000000000008781c */ /* 0x000fc80003f0f018 */
[----:B------:R-:W-:Y:S01]  /*6940*/  ISETP.LT.AND P0, PT, R210, UR22, P0 ;  /* 0x00000016d2007c0c */ /* 0x000fe20008701270 */
[----:B------:R-:W-:-:S04]  /*6950*/  @!UP2 UIADD3 UR4, UPT, UPT, -UR7, 0x100000, URZ ;  /* 0x001000000704a890 */ /* 0x000fc8000fffe1ff */
[----:B------:R-:W-:Y:S02]  /*6960*/  @!UP2 USHF.L.U32 UR5, UR4, 0xb, URZ ;  /* 0x0000000b0405a899 */ /* 0x000fe400080006ff */
[----:B------:R-:W-:Y:S01]  /*6970*/  @!UP2 USHF.L.U32 UR4, UR4, 0x1, URZ ;  /* 0x000000010404a899 */ /* 0x000fe200080006ff */
[----:B------:R-:W-:-:S05]  /*6980*/  PRMT R238, RZ, 0x7610, R238 ;  /* 0x00007610ffee7816 */ /* 0x000fca00000000ee */
[----:B0-----:R-:W-:-:S04]  /*6990*/  @P0 LOP3.LUT R137, R137, R136, RZ, 0x3c, !PT ;  /* 0x0000008889890212 */ /* 0x001fc800078e3cff */
[----:B-1----:R-:W-:-:S04]  /*69a0*/  @P0 LOP3.LUT R136, R137, R136, RZ, 0x3c, !PT ;  /* 0x0000008889880212 */ /* 0x002fc800078e3cff */
[----:B------:R-:W-:Y:S01]  /*69b0*/  @P0 LOP3.LUT R137, R137, R136, RZ, 0x3c, !PT ;  /* 0x0000008889890212 */ /* 0x000fe200078e3cff */
[----:B------:R-:W-:Y:S01]  /*69c0*/  VOTEU.ALL UP3, P1 ;  /* 0x0000000000ff7886 */ /* 0x000fe20000860000 */
[----:B------:R-:W-:-:S03]  /*69d0*/  IMAD.MOV.U32 R244, RZ, RZ, R209 ;  /* 0x000000fffff47224 */ /* 0x000fc600078e00d1 */
[----:B------:R0:W4:Y:S01]  /*69e0*/  @P0 LDG.E.U8 R238, desc[UR20][R136.64] ;  /* 0x0000001488ee0981 */ /* 0x000122000c1e1100 */
[----:B------:R-:W-:Y:S01]  /*69f0*/  IMAD.MOV.U32 R245, RZ, RZ, R217 ;  /* 0x000000fffff57224 */ /* 0x000fe200078e00d9 */
[----:B------:R1:W2:Y:S01]  /*6a00*/  @!UP3 SYNCS.EXCH.64 URZ, [UR9+0x8008], UR4 ;  /* 0x0080080409ffb5b2 */ /* 0x0002a20008000100 */
[----:B------:R-:W-:Y:S02]  /*6a10*/  IMAD.MOV.U32 R243, RZ, RZ, R219 ;  /* 0x000000fffff37224 */ /* 0x000fe400078e00db */
[----:B------:R-:W-:Y:S01]  /*6a20*/  IMAD.MOV.U32 R241, RZ, RZ, R221 ;  /* 0x000000fffff17224 */ /* 0x000fe200078e00dd */
[----:B0-----:R-:W-:Y:S01]  /*6a30*/  LOP3.LUT R137, R206, 0x7f, RZ, 0xc0, !PT ;  /* 0x0000007fce897812 */ /* 0x001fe200078ec0ff */
[----:B------:R-:W-:Y:S01]  /*6a40*/  IMAD.MOV.U32 R236, RZ, RZ, R225 ;  /* 0x000000ffffec7224 */ /* 0x000fe200078e00e1 */
[----:B------:R-:W-:Y:S01]  /*6a50*/  ISETP.GE.AND P3, PT, R208, RZ, PT ;  /* 0x000000ffd000720c */ /* 0x000fe20003f66270 */
[----:B------:R-:W-:Y:S01]  /*6a60*/  @!P6 IMAD.MOV R138, RZ, RZ, -R138 ;  /* 0x000000ffff8ae224 */ /* 0x000fe200078e0a8a */
[----:B------:R-:W-:Y:S01]  /*6a70*/  ISETP.GE.AND P0, PT, R213, RZ, PT ;  /* 0x000000ffd500720c */ /* 0x000fe20003f06270 */
[----:B------:R-:W-:Y:S01]  /*6a80*/  STS.U8 [R137+UR9], R244 ;  /* 0x000000f489007988 */ /* 0x000fe20008000009 */
[----:B------:R-:W-:Y:S01]  /*6a90*/  @!P2 IMAD.MOV R111, RZ, RZ, -R111 ;  /* 0x000000ffff6fa224 */ /* 0x000fe200078e0a6f */
[----:B-1----:R-:W0:Y:S02]  /*6aa0*/  LDCU UR4, c[0x0][0x3b0] ;  /* 0x00007600ff0477ac */ /* 0x002e240008000800 */
[----:B------:R-:W-:Y:S04]  /*6ab0*/  STS.U8 [R137+UR9+0x200], R245 ;  /* 0x000200f589007988 */ /* 0x000fe80008000009 */
[----:B------:R-:W-:Y:S04]  /*6ac0*/  STS.U8 [R137+UR9+0x400], R243 ;  /* 0x000400f389007988 */ /* 0x000fe80008000009 */
[----:B------:R-:W-:Y:S04]  /*6ad0*/  STS.U8 [R137+UR9+0x600], R242 ;  /* 0x000600f289007988 */ /* 0x000fe80008000009 */
[----:B------:R-:W-:Y:S04]  /*6ae0*/  STS.U8 [R137+UR9+0x800], R240 ;  /* 0x000800f089007988 */ /* 0x000fe80008000009 */
[----:B------:R-:W-:Y:S04]  /*6af0*/  STS.U8 [R137+UR9+0xa00], R241 ;  /* 0x000a00f189007988 */ /* 0x000fe80008000009 */
[----:B------:R-:W-:Y:S04]  /*6b00*/  STS.U8 [R137+UR9+0xc00], R239 ;  /* 0x000c00ef89007988 */ /* 0x000fe80008000009 */
[----:B------:R-:W-:Y:S01]  /*6b10*/  STS.U8 [R137+UR9+0xe00], R236 ;  /* 0x000e00ec89007988 */ /* 0x000fe20008000009 */
[----:B------:R-:W-:Y:S01]  /*6b20*/  @!P4 IMAD.MOV R110, RZ, RZ, -R110 ;  /* 0x000000ffff6ec224 */ /* 0x000fe200078e0a6e */
[----:B------:R-:W-:Y:S01]  /*6b30*/  ISETP.GE.AND P6, PT, R207, RZ, PT ;  /* 0x000000ffcf00720c */ /* 0x000fe20003fc6270 */
[----:B------:R-:W-:Y:S01]  /*6b40*/  @!P5 IMAD.MOV R109, RZ, RZ, -R109 ;  /* 0x000000ffff6dd224 */ /* 0x000fe200078e0a6d */
[----:B------:R-:W-:Y:S01]  /*6b50*/  ISETP.GE.AND P2, PT, R212, RZ, PT ;  /* 0x000000ffd400720c */ /* 0x000fe20003f46270 */
[----:B------:R-:W-:Y:S01]  /*6b60*/  @!P3 IMAD.MOV R107, RZ, RZ, -R107 ;  /* 0x000000ffff6bb224 */ /* 0x000fe200078e0a6b */
[----:B------:R-:W-:-:S02]  /*6b70*/  ISETP.GE.AND P4, PT, R215, RZ, PT ;  /* 0x000000ffd700720c */ /* 0x000fc40003f86270 */
[----:B------:R-:W-:Y:S02]  /*6b80*/  ISETP.GE.AND P5, PT, R214, RZ, PT ;  /* 0x000000ffd600720c */ /* 0x000fe40003fa6270 */
[----:B------:R-:W-:Y:S01]  /*6b90*/  ISETP.GE.AND P3, PT, R216, RZ, PT ;  /* 0x000000ffd800720c */ /* 0x000fe20003f66270 */
[----:B------:R-:W-:Y:S01]  /*6ba0*/  @!P0 IMAD.MOV R106, RZ, RZ, -R106 ;  /* 0x000000ffff6a8224 */ /* 0x000fe200078e0a6a */
[----:B---3--:R-:W-:Y:S02]  /*6bb0*/  ISETP.NE.AND P0, PT, R101, RZ, PT ;  /* 0x000000ff6500720c */ /* 0x008fe40003f05270 */
[----:B------:R-:W-:Y:S01]  /*6bc0*/  LOP3.LUT R101, RZ, R101, RZ, 0x33, !PT ;  /* 0x00000065ff657212 */ /* 0x000fe200078e33ff */
[----:B------:R-:W-:Y:S02]  /*6bd0*/  @!P6 IMAD.MOV R108, RZ, RZ, -R108 ;  /* 0x000000ffff6ce224 */ /* 0x000fe400078e0a6c */
[----:B------:R-:W-:Y:S02]  /*6be0*/  @!P2 IMAD.MOV R105, RZ, RZ, -R105 ;  /* 0x000000ffff69a224 */ /* 0x000fe400078e0a69 */
[----:B------:R-:W-:-:S02]  /*6bf0*/  @!P4 IMAD.MOV R104, RZ, RZ, -R104 ;  /* 0x000000ffff68c224 */ /* 0x000fc400078e0a68 */
[----:B------:R-:W-:Y:S02]  /*6c00*/  @!P5 IMAD.MOV R103, RZ, RZ, -R103 ;  /* 0x000000ffff67d224 */ /* 0x000fe400078e0a67 */
[----:B------:R-:W-:Y:S01]  /*6c10*/  @!P3 IMAD.MOV R102, RZ, RZ, -R102 ;  /* 0x000000ffff66b224 */ /* 0x000fe200078e0a66 */
[C---:B------:R-:W-:Y:S02]  /*6c20*/  SEL R136, R101.reuse, R112, !P0 ;  /* 0x0000007065887207 */ /* 0x040fe40004000000 */
[C---:B------:R-:W-:Y:S02]  /*6c30*/  SEL R114, R101.reuse, R114, !P0 ;  /* 0x0000007265727207 */ /* 0x040fe40004000000 */
[C---:B------:R-:W-:Y:S02]  /*6c40*/  SEL R115, R101.reuse, R115, !P0 ;  /* 0x0000007365737207 */ /* 0x040fe40004000000 */
[C---:B------:R-:W-:Y:S02]  /*6c50*/  SEL R203, R101.reuse, R116, !P0 ;  /* 0x0000007465cb7207 */ /* 0x040fe40004000000 */
[----:B------:R-:W-:-:S02]  /*6c60*/  SEL R205, R101, R117, !P0 ;  /* 0x0000007565cd7207 */ /* 0x000fc40004000000 */
[C---:B------:R-:W-:Y:S02]  /*6c70*/  SEL R207, R101.reuse, R118, !P0 ;  /* 0x0000007665cf7207 */ /* 0x040fe40004000000 */
        /* <DEDUP_REMOVED lines=44> */
[----:B------:R-:W-:Y:S01]  /*6f40*/  SEL R143, R101, R143, !P0 ;  /* 0x0000008f658f7207 */ /* 0x000fe20004000000 */
[----:B--2---:R-:W-:Y:S04]  /*6f50*/  STS.U8 [R137+UR9+0x1000], R234 ;  /* 0x001000ea89007988 */ /* 0x004fe80008000009 */
[----:B----4-:R-:W-:Y:S04]  /*6f60*/  STS.U8 [R137+UR9+0x1200], R230 ;  /* 0x001200e689007988 */ /* 0x010fe80008000009 */
[----:B------:R-:W-:Y:S04]  /*6f70*/  STS.U8 [R137+UR9+0x1400], R226 ;  /* 0x001400e289007988 */ /* 0x000fe80008000009 */
[----:B------:R-:W-:Y:S04]  /*6f80*/  STS.U8 [R137+UR9+0x1600], R224 ;  /* 0x001600e089007988 */ /* 0x000fe80008000009 */
[----:B------:R-:W-:Y:S04]  /*6f90*/  STS.U8 [R137+UR9+0x1800], R222 ;  /* 0x001800de89007988 */ /* 0x000fe80008000009 */
[----:B------:R-:W-:Y:S04]  /*6fa0*/  STS.U8 [R137+UR9+0x1a00], R220 ;  /* 0x001a00dc89007988 */ /* 0x000fe80008000009 */
[----:B------:R1:W-:Y:S04]  /*6fb0*/  STS.U8 [R137+UR9+0x1c00], R10 ;  /* 0x001c000a89007988 */ /* 0x0003e80008000009 */
[----:B------:R-:W-:Y:S01]  /*6fc0*/  STS.U8 [R137+UR9+0x1e00], R173 ;  /* 0x001e00ad89007988 */ /* 0x000fe20008000009 */
[----:B-1----:R-:W-:-:S02]  /*6fd0*/  LOP3.LUT R10, R137, 0x10, RZ, 0x3c, !PT ;  /* 0x00000010890a7812 */ /* 0x002fc400078e3cff */
[C---:B------:R-:W-:Y:S02]  /*6fe0*/  SEL R138, R101.reuse, R138, !P0 ;  /* 0x0000008a658a7207 */ /* 0x040fe40004000000 */
[----:B------:R-:W-:Y:S01]  /*6ff0*/  SEL R139, R101, R139, !P0 ;  /* 0x0000008b658b7207 */ /* 0x000fe20004000000 */
[----:B------:R-:W-:Y:S04]  /*7000*/  STS.U8 [R10+UR9+0x80], R26 ;  /* 0x0000801a0a007988 */ /* 0x000fe80008000009 */
        /* <DEDUP_REMOVED lines=10> */
[----:B------:R1:W-:Y:S04]  /*70b0*/  STS.U8 [R10+UR9+0x1680], R3 ;  /* 0x001680030a007988 */ /* 0x0003e80008000009 */
[----:B------:R-:W-:Y:S04]  /*70c0*/  STS.U8 [R10+UR9+0x1880], R13 ;  /* 0x0018800d0a007988 */ /* 0x000fe80008000009 */
[----:B------:R-:W-:Y:S01]  /*70d0*/  STS.U8 [R10+UR9+0x1a80], R12 ;  /* 0x001a800c0a007988 */ /* 0x000fe20008000009 */
[----:B-1----:R-:W-:-:S03]  /*70e0*/  LOP3.LUT R3, R137, 0x20, RZ, 0x3c, !PT ;  /* 0x0000002089037812 */ /* 0x002fc600078e3cff */
        /* <DEDUP_REMOVED lines=17> */
[----:B------:R-:W-:Y:S01]  /*7200*/  STS.U8 [R3+UR9+0x1d00], R228 ;  /* 0x001d00e403007988 */ /* 0x000fe20008000009 */
[----:B------:R-:W-:-:S03]  /*7210*/  SEL R111, R101, R111, !P0 ;  /* 0x0000006f656f7207 */ /* 0x000fc60004000000 */
[----:B------:R-:W-:Y:S01]  /*7220*/  STS.U8 [R3+UR9+0x1f00], R223 ;  /* 0x001f00df03007988 */ /* 0x000fe20008000009 */
[----:B------:R-:W-:-:S03]  /*7230*/  SEL R110, R101, R110, !P0 ;  /* 0x0000006e656e7207 */ /* 0x000fc60004000000 */
[----:B------:R-:W-:Y:S01]  /*7240*/  STS.U8 [R2+UR9+0x180], R218 ;  /* 0x000180da02007988 */ /* 0x000fe20008000009 */
[C---:B------:R-:W-:Y:S02]  /*7250*/  SEL R109, R101.reuse, R109, !P0 ;  /* 0x0000006d656d7207 */ /* 0x040fe40004000000 */
[C---:B------:R-:W-:Y:S01]  /*7260*/  SEL R108, R101.reuse, R108, !P0 ;  /* 0x0000006c656c7207 */ /* 0x040fe20004000000 */
[----:B------:R-:W-:Y:S01]  /*7270*/  STS.U8 [R2+UR9+0x580], R202 ;  /* 0x000580ca02007988 */ /* 0x000fe20008000009 */
[C---:B------:R-:W-:Y:S02]  /*7280*/  SEL R107, R101.reuse, R107, !P0 ;  /* 0x0000006b656b7207 */ /* 0x040fe40004000000 */
[C---:B------:R-:W-:Y:S01]  /*7290*/  SEL R106, R101.reuse, R106, !P0 ;  /* 0x0000006a656a7207 */ /* 0x040fe20004000000 */
[----:B------:R-:W-:Y:S01]  /*72a0*/  STS.U8 [R2+UR9+0x980], R201 ;  /* 0x000980c902007988 */ /* 0x000fe20008000009 */
[C---:B------:R-:W-:Y:S02]  /*72b0*/  SEL R105, R101.reuse, R105, !P0 ;  /* 0x0000006965697207 */ /* 0x040fe40004000000 */
[C---:B------:R-:W-:Y:S01]  /*72c0*/  SEL R104, R101.reuse, R104, !P0 ;  /* 0x0000006865687207 */ /* 0x040fe20004000000 */
[----:B------:R-:W-:Y:S01]  /*72d0*/  STS.U8 [R2+UR9+0xd80], R200 ;  /* 0x000d80c802007988 */ /* 0x000fe20008000009 */
[----:B------:R-:W-:-:S02]  /*72e0*/  SEL R103, R101, R103, !P0 ;  /* 0x0000006765677207 */ /* 0x000fc40004000000 */
[C---:B------:R-:W-:Y:S02]  /*72f0*/  SEL R112, R101.reuse, R102, !P0 ;  /* 0x0000006665707207 */ /* 0x040fe40004000000 */
[----:B------:R-:W-:Y:S01]  /*7300*/  SEL R113, R101, R113, !P0 ;  /* 0x0000007165717207 */ /* 0x000fe20004000000 */
[----:B------:R-:W-:Y:S01]  /*7310*/  IMAD R101, R137, UR13, RZ ;  /* 0x0000000d89657c24 */ /* 0x000fe2000f8e02ff */
[----:B------:R0:W-:Y:S04]  /*7320*/  STS.U8 [R2+UR9+0x1180], R199 ;  /* 0x001180c702007988 */ /* 0x0001e80008000009 */
[----:B------:R-:W-:Y:S01]  /*7330*/  STS.U8 [R2+UR9+0x1580], R198 ;  /* 0x001580c602007988 */ /* 0x000fe20008000009 */
[----:B------:R-:W-:-:S03]  /*7340*/  IADD3 R102, P0, PT, R101, UR18, RZ ;  /* 0x0000001265667c10 */ /* 0x000fc6000ff1e0ff */
[----:B------:R1:W-:Y:S01]  /*7350*/  STS.U8 [R2+UR9+0x1980], R197 ;  /* 0x001980c502007988 */ /* 0x0003e20008000009 */
[----:B------:R-:W-:Y:S01]  /*7360*/  LEA.HI.X.SX32 R101, R101, UR19, 0x1, P0 ;  /* 0x0000001365657c11 */ /* 0x000fe200080f0eff */
[----:B0-----:R-:W-:Y:S02]  /*7370*/  IMAD R199, R114, UR4, RZ ;  /* 0x0000000472c77c24 */ /* 0x001fe4000f8e02ff */
[----:B------:R-:W-:Y:S01]  /*7380*/  IMAD R201, R115, UR4, RZ ;  /* 0x0000000473c97c24 */ /* 0x000fe2000f8e02ff */
[----:B------:R-:W5:Y:S01]  /*7390*/  LDL.LU R173, [R1+0x1a4] ;  /* 0x0001a40001ad7983 */ /* 0x000f620000300800 */
[----:B-1----:R-:W-:Y:S02]  /*73a0*/  IMAD R197, R136, UR4, RZ ;  /* 0x0000000488c57c24 */ /* 0x002fe4000f8e02ff */
[----:B------:R-:W-:Y:S01]  /*73b0*/  IMAD R203, R203, UR4, RZ ;  /* 0x00000004cbcb7c24 */ /* 0x000fe2000f8e02ff */
[-C--:B------:R-:W-:Y:S01]  /*73c0*/  IADD3 R202, P4, PT, R201, R102.reuse, RZ ;  /* 0x00000066c9ca7210 */ /* 0x080fe20007f9e0ff */
[----:B------:R-:W-:Y:S01]  /*73d0*/  IMAD R205, R205, UR4, RZ ;  /* 0x00000004cdcd7c24 */ /* 0x000fe2000f8e02ff */
[-C--:B------:R-:W-:Y:S01]  /*73e0*/  IADD3 R198, P2, PT, R197, R102.reuse, RZ ;  /* 0x00000066c5c67210 */ /* 0x080fe20007f5e0ff */
[----:B------:R-:W-:Y:S01]  /*73f0*/  IMAD R209, R209, UR4, RZ ;  /* 0x00000004d1d17c24 */ /* 0x000fe2000f8e02ff */
[-C--:B------:R-:W-:Y:S01]  /*7400*/  IADD3 R204, P3, PT, R203, R102.reuse, RZ ;  /* 0x00000066cbcc7210 */ /* 0x080fe20007f7e0ff */
[----:B------:R-:W-:Y:S01]  /*7410*/  IMAD R211, R211, UR4, RZ ;  /* 0x00000004d3d37c24 */ /* 0x000fe2000f8e02ff */
[-C--:B------:R-:W-:Y:S01]  /*7420*/  LEA.HI.X.SX32 R197, R197, R101.reuse, 0x1, P2 ;  /* 0x00000065c5c57211 */ /* 0x080fe200010f0eff */
[----:B------:R-:W-:Y:S01]  /*7430*/  IMAD R213, R213, UR4, RZ ;  /* 0x00000004d5d57c24 */ /* 0x000fe2000f8e02ff */
[-C--:B------:R-:W-:Y:S01]  /*7440*/  IADD3 R200, P2, PT, R199, R102.reuse, RZ ;  /* 0x00000066c7c87210 */ /* 0x080fe20007f5e0ff */
[----:B------:R-:W-:Y:S01]  /*7450*/  IMAD R207, R207, UR4, RZ ;  /* 0x00000004cfcf7c24 */ /* 0x000fe2000f8e02ff */
[-C--:B------:R-:W-:Y:S01]  /*7460*/  LEA.HI.X.SX32 R201, R201, R101.reuse, 0x1, P4 ;  /* 0x00000065c9c97211 */ /* 0x080fe200020f0eff */
[----:B------:R-:W-:Y:S01]  /*7470*/  IMAD R215, R215, UR4, RZ ;  /* 0x00000004d7d77c24 */ /* 0x000fe2000f8e02ff */
[-C--:B------:R-:W-:Y:S01]  /*7480*/  LEA.HI.X.SX32 R199, R199, R101.reuse, 0x1, P2 ;  /* 0x00000065c7c77211 */ /* 0x080fe200010f0eff */
[----:B------:R-:W-:Y:S01]  /*7490*/  IMAD R219, R219, UR4, RZ ;  /* 0x00000004dbdb7c24 */ /* 0x000fe2000f8e02ff */
[-C--:B------:R-:W-:Y:S01]  /*74a0*/  LEA.HI.X.SX32 R203, R203, R101.reuse, 0x1, P3 ;  /* 0x00000065cbcb7211 */ /* 0x080fe200018f0eff */
[----:B------:R-:W-:Y:S01]  /*74b0*/  IMAD R221, R221, UR4, RZ ;  /* 0x00000004dddd7c24 */ /* 0x000fe2000f8e02ff */
[-C--:B------:R-:W-:Y:S01]  /*74c0*/  IADD3 R206, P6, PT, R205, R102.reuse, RZ ;  /* 0x00000066cdce7210 */ /* 0x080fe20007fde0ff */
        /* <DEDUP_REMOVED lines=27> */
[----:B------:R-:W-:Y:S01]  /*7680*/  IADD3 R218, P5, PT, R217, R102, RZ ;  /* 0x00000066d9da7210 */ /* 0x000fe20007fbe0ff */
[----:B------:R-:W-:Y:S01]  /*7690*/  IMAD R159, R159, UR4, RZ ;  /* 0x000000049f9f7c24 */ /* 0x000fe2000f8e02ff */
[-C--:B------:R-:W-:Y:S01]  /*76a0*/  LEA.HI.X.SX32 R215, R215, R101.reuse, 0x1, P6 ;  /* 0x00000065d7d77211 */ /* 0x080fe200030f0eff */
[----:B------:R-:W-:Y:S01]  /*76b0*/  IMAD R153, R153, UR4, RZ ;  /* 0x0000000499997c24 */ /* 0x000fe2000f8e02ff */
[-C--:B------:R-:W-:Y:S01]  /*76c0*/  LEA.HI.X.SX32 R219, R219, R101.reuse, 0x1, P2 ;  /* 0x00000065dbdb7211 */ /* 0x080fe200010f0eff */
[----:B------:R-:W-:Y:S01]  /*76d0*/  STS.U8 [R2+UR9+0x1d80], R192 ;  /* 0x001d80c002007988 */ /* 0x000fe20008000009 */
[----:B------:R-:W-:-:S02]  /*76e0*/  LEA.HI.X.SX32 R221, R221, R101, 0x1, P4 ;  /* 0x00000065dddd7211 */ /* 0x000fc400020f0eff */
        /* <DEDUP_REMOVED lines=30> */
[----:B------:R-:W-:Y:S01]  /*78d0*/  LEA.HI.X.SX32 R227, R227, R101, 0x1, P5 ;  /* 0x00000065e3e37211 */ /* 0x000fe200028f0eff */
[----:B------:R-:W-:Y:S01]  /*78e0*/  STS.U8 [R2+UR9+0x380], R187 ;  /* 0x000380bb02007988 */ /* 0x000fe20008000009 */
[----:B------:R-:W-:-:S02]  /*78f0*/  IADD3 R239, P5, PT, R237, R102, RZ ;  /* 0x00000066edef7210 */ /* 0x000fc40007fbe0ff */
[-C--:B------:R-:W-:Y:S01]  /*7900*/  LEA.HI.X.SX32 R235, R235, R101.reuse, 0x1, P6 ;  /* 0x00000065ebeb7211 */ /* 0x080fe200030f0eff */
[----:B------:R-:W-:Y:S01]  /*7910*/  IMAD R142, R142, UR4, RZ ;  /* 0x000000048e8e7c24 */ /* 0x000fe2000f8e02ff */
[-C--:B------:R-:W-:Y:S01]  /*7920*/  LEA.HI.X.SX32 R240, R134, R101.reuse, 0x1, P2 ;  /* 0x0000006586f07211 */ /* 0x080fe200010f0eff */
[----:B------:R-:W-:Y:S01]  /*7930*/  IMAD R162, R162, UR4, RZ ;  /* 0x00000004a2a27c24 */ /* 0x000fe2000f8e02ff */
[-C--:B------:R-:W-:Y:S01]  /*7940*/  LEA.HI.X.SX32 R242, R135, R101.reuse, 0x1, P4 ;  /* 0x0000006587f27211 */ /* 0x080fe200020f0eff */
[----:B------:R-:W-:Y:S01]  /*7950*/  IMAD R140, R140, UR4, RZ ;  /* 0x000000048c8c7c24 */ /* 0x000fe2000f8e02ff */
[-C--:B------:R-:W-:Y:S01]  /*7960*/  LEA.HI.X.SX32 R244, R157, R101.reuse, 0x1, P3 ;  /* 0x000000659df47211 */ /* 0x080fe200018f0eff */
[----:B------:R-:W-:Y:S01]  /*7970*/  STS.U8 [R2+UR9+0x780], R186 ;  /* 0x000780ba02007988 */ /* 0x000fe20008000009 */
[-C--:B------:R-:W-:Y:S02]  /*7980*/  IADD3 R247, P6, PT, R158, R102.reuse, RZ ;  /* 0x000000669ef77210 */ /* 0x080fe40007fde0ff */
[-C--:B------:R-:W-:Y:S01]  /*7990*/  IADD3 R251, P2, PT, R156, R102.reuse, RZ ;  /* 0x000000669cfb7210 */ /* 0x080fe20007f5e0ff */
[----:B------:R-:W-:Y:S01]  /*79a0*/  IMAD R141, R141, UR4, RZ ;  /* 0x000000048d8d7c24 */ /* 0x000fe2000f8e02ff */
[-C--:B------:R-:W-:Y:S01]  /*79b0*/  IADD3 R8, P4, PT, R159, R102.reuse, RZ ;  /* 0x000000669f087210 */ /* 0x080fe20007f9e0ff */
[----:B------:R-:W-:Y:S01]  /*79c0*/  IMAD R139, R139, UR4, RZ ;  /* 0x000000048b8b7c24 */ /* 0x000fe2000f8e02ff */
[----:B------:R-:W-:Y:S01]  /*79d0*/  IADD3 R4, P3, PT, R153, R102, RZ ;  /* 0x0000006699047210 */ /* 0x000fe20007f7e0ff */
[----:B------:R-:W-:Y:S01]  /*79e0*/  STS.U8 [R2+UR9+0xb80], R181 ;  /* 0x000b80b502007988 */ /* 0x000fe20008000009 */
[----:B------:R-:W-:-:S02]  /*79f0*/  LEA.HI.X.SX32 R237, R237, R101, 0x1, P5 ;  /* 0x00000065eded7211 */ /* 0x000fc400028f0eff */
[-C--:B------:R-:W-:Y:S01]  /*7a00*/  IADD3 R249, P5, PT, R155, R102.reuse, RZ ;  /* 0x000000669bf97210 */ /* 0x080fe20007fbe0ff */
[----:B------:R0:W-:Y:S01]  /*7a10*/  STS.U8 [R2+UR9+0xf80], R175 ;  /* 0x000f80af02007988 */ /* 0x0001e20008000009 */
[-C--:B------:R-:W-:Y:S02]  /*7a20*/  LEA.HI.X.SX32 R246, R158, R101.reuse, 0x1, P6 ;  /* 0x000000659ef67211 */ /* 0x080fe400030f0eff */
        /* <DEDUP_REMOVED lines=8> */
[-C--:B0-----:R-:W-:Y:S01]  /*7ab0*/  LEA.HI.X.SX32 R2, R153, R101.reuse, 0x1, P3 ;  /* 0x0000006599027211 */ /* 0x081fe200018f0eff */
        /* <DEDUP_REMOVED lines=21> */
[----:B------:R-:W-:Y:S01]  /*7c10*/  IADD3 R131, P3, PT, R164, R102, RZ ;  /* 0x00000066a4837210 */ /* 0x000fe20007f7e0ff */
[----:B------:R-:W-:Y:S01]  /*7c20*/  IMAD R112, R112, UR4, RZ ;  /* 0x0000000470707c24 */ /* 0x000fe2000f8e02ff */
[-C--:B------:R-:W-:Y:S01]  /*7c30*/  LEA.HI.X.SX32 R192, R154, R101.reuse, 0x1, P5 ;  /* 0x000000659ac07211 */ /* 0x080fe200028f0eff */
[----:B------:R-:W5:Y:S01]  /*7c40*/  LDL.LU R26, [R1+0x1a0] ;  /* 0x0001a000011a7983 */ /* 0x000f620000300800 */
[----:B------:R-:W-:-:S02]  /*7c50*/  LEA.HI.X.SX32 R154, R149, R101, 0x1, P2 ;  /* 0x00000065959a7211 */ /* 0x000fc400010f0eff */
[-C--:B------:R-:W-:Y:S01]  /*7c60*/  LEA.HI.X.SX32 R126, R150, R101.reuse, 0x1, P4 ;  /* 0x00000065967e7211 */ /* 0x080fe200020f0eff */
[----:B------:R-:W5:Y:S01]  /*7c70*/  LDL.LU R27, [R1+0x19c] ;  /* 0x00019c00011b7983 */ /* 0x000f620000300800 */
[-C--:B------:R-:W-:Y:S02]  /*7c80*/  LEA.HI.X.SX32 R132, R164, R101.reuse, 0x1, P3 ;  /* 0x00000065a4847211 */ /* 0x080fe400018f0eff */
[-C--:B------:R-:W-:Y:S01]  /*7c90*/  IADD3 R6, P3, PT, R148, R102.reuse, RZ ;  /* 0x0000006694067210 */ /* 0x080fe20007f7e0ff */
[----:B------:R-:W5:Y:S01]  /*7ca0*/  LDL.LU R23, [R1+0x198] ;  /* 0x0001980001177983 */ /* 0x000f620000300800 */
[-C--:B------:R-:W-:Y:S02]  /*7cb0*/  IADD3 R149, P4, PT, R146, R102.reuse, RZ ;  /* 0x0000006692957210 */ /* 0x080fe40007f9e0ff */
[----:B------:R-:W-:Y:S01]  /*7cc0*/  IADD3 R10, P2, PT, R147, R102, RZ ;  /* 0x00000066930a7210 */ /* 0x000fe20007f5e0ff */
[----:B------:R-:W5:Y:S01]  /*7cd0*/  LDL.LU R25, [R1+0x194] ;  /* 0x0001940001197983 */ /* 0x000f620000300800 */
[----:B------:R-:W-:-:S02]  /*7ce0*/  LEA.HI.X.SX32 R9, R148, R101, 0x1, P3 ;  /* 0x0000006594097211 */ /* 0x000fc400018f0eff */
[-C--:B------:R-:W-:Y:S01]  /*7cf0*/  LEA.HI.X.SX32 R150, R146, R101.reuse, 0x1, P4 ;  /* 0x0000006592967211 */ /* 0x080fe200020f0eff */
[----:B------:R-:W5:Y:S01]  /*7d00*/  LDL.LU R22, [R1+0x190] ;  /* 0x0001900001167983 */ /* 0x000f620000300800 */
[-C--:B------:R-:W-:Y:S02]  /*7d10*/  IADD3 R136, P3, PT, R145, R102.reuse, RZ ;  /* 0x0000006691887210 */ /* 0x080fe40007f7e0ff */
[-C--:B------:R-:W-:Y:S02]  /*7d20*/  IADD3 R129, P4, PT, R144, R102.reuse, RZ ;  /* 0x0000006690817210 */ /* 0x080fe40007f9e0ff */
[-C--:B------:R-:W-:Y:S02]  /*7d30*/  LEA.HI.X.SX32 R13, R147, R101.reuse, 0x1, P2 ;  /* 0x00000065930d7211 */ /* 0x080fe400010f0eff */
[----:B------:R-:W-:Y:S02]  /*7d40*/  IADD3 R159, P2, PT, R167, R102, RZ ;  /* 0x00000066a79f7210 */ /* 0x000fe40007f5e0ff */
[----:B------:R-:W-:-:S02]  /*7d50*/  LEA.HI.X.SX32 R114, R145, R101, 0x1, P3 ;  /* 0x0000006591727211 */ /* 0x000fc400018f0eff */
[-C--:B------:R-:W-:Y:S02]  /*7d60*/  LEA.HI.X.SX32 R130, R144, R101.reuse, 0x1, P4 ;  /* 0x0000006590827211 */ /* 0x080fe400020f0eff */
[-C--:B------:R-:W-:Y:S02]  /*7d70*/  IADD3 R145, P4, PT, R142, R102.reuse, RZ ;  /* 0x000000668e917210 */ /* 0x080fe40007f9e0ff */
[----:B------:R-:W-:Y:S02]  /*7d80*/  LEA.HI.X.SX32 R153, R167, R101, 0x1, P2 ;  /* 0x00000065a7997211 */ /* 0x000fe400010f0eff */
[-C--:B------:R-:W-:Y:S02]  /*7d90*/  IADD3 R7, P6, PT, R162, R102.reuse, RZ ;  /* 0x00000066a2077210 */ /* 0x080fe40007fde0ff */
[-C--:B------:R-:W-:Y:S02]  /*7da0*/  IADD3 R118, P2, PT, R140, R102.reuse, RZ ;  /* 0x000000668c767210 */ /* 0x080fe40007f5e0ff */
[----:B------:R-:W-:-:S02]  /*7db0*/  IADD3 R14, P3, PT, R141, R102, RZ ;  /* 0x000000668d0e7210 */ /* 0x000fc40007f7e0ff */
[-C--:B------:R-:W-:Y:S02]  /*7dc0*/  LEA.HI.X.SX32 R144, R142, R101.reuse, 0x1, P4 ;  /* 0x000000658e907211 */ /* 0x080fe400020f0eff */
[-C--:B------:R-:W-:Y:S02]  /*7dd0*/  IADD3 R155, P4, PT, R139, R102.reuse, RZ ;  /* 0x000000668b9b7210 */ /* 0x080fe40007f9e0ff */
[----:B------:R-:W-:Y:S02]  /*7de0*/  PLOP3.LUT P0, PT, PT, PT, UP1, 0x80, 0x8 ;  /* 0x000000000008781c */ /* 0x000fe40003f0f018 */
[----:B------:R-:W-:Y:S02]  /*7df0*/  IADD3 R5, P5, PT, R163, R102, RZ ;  /* 0x00000066a3057210 */ /* 0x000fe40007fbe0ff */
[-C--:B------:R-:W-:Y:S02]  /*7e00*/  LEA.HI.X.SX32 R12, R162, R101.reuse, 0x1, P6 ;  /* 0x00000065a20c7211 */ /* 0x080fe400030f0eff */
[----:B------:R-:W-:-:S02]  /*7e10*/  LEA.HI.X.SX32 R119, R140, R101, 0x1, P2 ;  /* 0x000000658c777211 */ /* 0x000fc400010f0eff */
[-C--:B------:R-:W-:Y:S02]  /*7e20*/  LEA.HI.X.SX32 R141, R141, R101.reuse, 0x1, P3 ;  /* 0x000000658d8d7211 */ /* 0x080fe400018f0eff */
[-C--:B------:R-:W-:Y:S02]  /*7e30*/  IADD3 R147, P2, PT, R143, R102.reuse, RZ ;  /* 0x000000668f937210 */ /* 0x080fe40007f5e0ff */
[-C--:B------:R-:W-:Y:S02]  /*7e40*/  IADD3 R162, P3, PT, R138, R102.reuse, RZ ;  /* 0x000000668aa27210 */ /* 0x080fe40007f7e0ff */
[----:B------:R-:W-:Y:S02]  /*7e50*/  LEA.HI.X.SX32 R156, R139, R101, 0x1, P4 ;  /* 0x000000658b9c7211 */ /* 0x000fe400020f0eff */
[-C--:B------:R-:W-:Y:S02]  /*7e60*/  IADD3 R120, P6, PT, R165, R102.reuse, RZ ;  /* 0x00000066a5787210 */ /* 0x080fe40007fde0ff */
[----:B------:R-:W-:-:S02]  /*7e70*/  IADD3 R116, P4, PT, R109, R102, RZ ;  /* 0x000000666d747210 */ /* 0x000fc40007f9e0ff */
[----:B------:R-:W-:Y:S02]  /*7e80*/  ISETP.LT.AND P0, PT, R137, UR22, P0 ;  /* 0x0000001689007c0c */ /* 0x000fe40008701270 */
[-C--:B------:R-:W-:Y:S02]  /*7e90*/  LEA.HI.X.SX32 R3, R163, R101.reuse, 0x1, P5 ;  /* 0x00000065a3037211 */ /* 0x080fe400028f0eff */
[-C--:B------:R-:W-:Y:S02]  /*7ea0*/  LEA.HI.X.SX32 R148, R143, R101.reuse, 0x1, P2 ;  /* 0x000000658f947211 */ /* 0x080fe400010f0eff */
[-C--:B------:R-:W-:Y:S02]  /*7eb0*/  LEA.HI.X.SX32 R163, R138, R101.reuse, 0x1, P3 ;  /* 0x000000658aa37211 */ /* 0x080fe400018f0eff */
[----:B------:R-:W-:Y:S02]  /*7ec0*/  IADD3 R17, P5, PT, R166, R102, RZ ;  /* 0x00000066a6117210 */ /* 0x000fe40007fbe0ff */
[----:B------:R-:W-:-:S02]  /*7ed0*/  LEA.HI.X.SX32 R121, R165, R101, 0x1, P6 ;  /* 0x00000065a5797211 */ /* 0x000fc400030f0eff */
[-C--:B------:R-:W-:Y:S02]  /*7ee0*/  IADD3 R181, P2, PT, R111, R102.reuse, RZ ;  /* 0x000000666fb57210 */ /* 0x080fe40007f5e0ff */
[-C--:B------:R-:W-:Y:S02]  /*7ef0*/  IADD3 R127, P3, PT, R110, R102.reuse, RZ ;  /* 0x000000666e7f7210 */ /* 0x080fe40007f7e0ff */
[-C--:B------:R-:W-:Y:S02]  /*7f00*/  LEA.HI.X.SX32 R117, R109, R101.reuse, 0x1, P4 ;  /* 0x000000656d757211 */ /* 0x080fe400020f0eff */
[-C--:B------:R-:W-:Y:S02]  /*7f10*/  IADD3 R165, P4, PT, R106, R102.reuse, RZ ;  /* 0x000000666aa57210 */ /* 0x080fe40007f9e0ff */
[----:B------:R-:W-:Y:S02]  /*7f20*/  IADD3 R142, P6, PT, R113, R102, RZ ;  /* 0x00000066718e7210 */ /* 0x000fe40007fde0ff */
[----:B------:R-:W-:-:S02]  /*7f30*/  LEA.HI.X.SX32 R15, R166, R101, 0x1, P5 ;  /* 0x00000065a60f7211 */ /* 0x000fc400028f0eff */
[-C--:B------:R-:W-:Y:S02]  /*7f40*/  LEA.HI.X.SX32 R175, R111, R101.reuse, 0x1, P2 ;  /* 0x000000656faf7211 */ /* 0x080fe400010f0eff */
[-C--:B------:R-:W-:Y:S02]  /*7f50*/  LEA.HI.X.SX32 R128, R110, R101.reuse, 0x1, P3 ;  /* 0x000000656e807211 */ /* 0x080fe400018f0eff */
[-C--:B------:R-:W-:Y:S02]  /*7f60*/  IADD3 R164, P2, PT, R108, R102.reuse, RZ ;  /* 0x000000666ca47210 */ /* 0x080fe40007f5e0ff */
[-C--:B------:R-:W-:Y:S02]  /*7f70*/  IADD3 R146, P3, PT, R107, R102.reuse, RZ ;  /* 0x000000666b927210 */ /* 0x080fe40007f7e0ff */
[----:B------:R-:W-:Y:S02]  /*7f80*/  LEA.HI.X.SX32 R166, R106, R101, 0x1, P4 ;  /* 0x000000656aa67211 */ /* 0x000fe400020f0eff */
[----:B------:R-:W-:-:S02]  /*7f90*/  IADD3 R187, P4, PT, R103, R102, RZ ;  /* 0x0000006667bb7210 */ /* 0x000fc40007f9e0ff */
[-C--:B------:R-:W-:Y:S02]  /*7fa0*/  LEA.HI.X.SX32 R143, R113, R101.reuse, 0x1, P6 ;  /* 0x00000065718f7211 */ /* 0x080fe400030f0eff */
[-C--:B------:R-:W-:Y:S02]  /*7fb0*/  LEA.HI.X.SX32 R140, R108, R101.reuse, 0x1, P2 ;  /* 0x000000656c8c7211 */ /* 0x080fe400010f0eff */
[-C--:B------:R-:W-:Y:S02]  /*7fc0*/  LEA.HI.X.SX32 R167, R107, R101.reuse, 0x1, P3 ;  /* 0x000000656ba77211 */ /* 0x080fe400018f0eff */
[-C--:B------:R-:W-:Y:S02]  /*7fd0*/  IADD3 R151, P2, PT, R105, R102.reuse, RZ ;  /* 0x0000006669977210 */ /* 0x080fe40007f5e0ff */
[-C--:B------:R-:W-:Y:S02]  /*7fe0*/  IADD3 R157, P3, PT, R104, R102.reuse, RZ ;  /* 0x00000066689d7210 */ /* 0x080fe40007f7e0ff */
[----:B------:R-:W-:Y:S01]  /*7ff0*/  IADD3 R124, P5, PT, R112, R102, RZ ;  /* 0x00000066707c7210 */ /* 0x000fe20007fbe0ff */
[----:B------:R-:W-:Y:S01]  /*8000*/  @P0 IMAD.MOV.U32 R102, RZ, RZ, R142 ;  /* 0x000000ffff660224 */ /* 0x000fe200078e008e */
[----:B------:R-:W-:Y:S01]  /*8010*/  LEA.HI.X.SX32 R186, R103, R101, 0x1, P4 ;  /* 0x0000006567ba7211 */ /* 0x000fe200020f0eff */
[----:B------:R-:W-:Y:S01]  /*8020*/  @P0 IMAD.MOV.U32 R103, RZ, RZ, R143 ;  /* 0x000000ffff670224 */ /* 0x000fe200078e008f */
[----:B------:R-:W-:-:S02]  /*8030*/  PRMT R106, RZ, 0x7610, R106 ;  /* 0x00007610ff6a7816 */ /* 0x000fc4000000006a */
[-C--:B------:R-:W-:Y:S02]  /*8040*/  LEA.HI.X.SX32 R161, R105, R101.reuse, 0x1, P2 ;  /* 0x0000006569a17211 */ /* 0x080fe400010f0eff */
[-C--:B------:R-:W-:Y:S02]  /*8050*/  LEA.HI.X.SX32 R158, R104, R101.reuse, 0x1, P3 ;  /* 0x00000065689e7211 */ /* 0x080fe400018f0eff */
[----:B------:R-:W-:Y:S01]  /*8060*/  LEA.HI.X.SX32 R125, R112, R101, 0x1, P5 ;  /* 0x00000065707d7211 */ /* 0x000fe200028f0eff */
[----:B------:R0:W2:Y:S01]  /*8070*/  @P0 LDG.E.U8 R106, desc[UR20][R102.64] ;  /* 0x00000014666a0981 */ /* 0x0000a2000c1e1100 */
[----:B------:R-:W-:Y:S01]  /*8080*/  PRMT R101, RZ, 0x7610, R101 ;  /* 0x00007610ff657816 */ /* 0x000fe20000000065 */
[----:B0-----:R-:W-:Y:S02]  /*8090*/  @P0 IMAD.MOV.U32 R102, RZ, RZ, R198 ;  /* 0x000000ffff660224 */ /* 0x001fe400078e00c6 */
[----:B------:R-:W-:-:S05]  /*80a0*/  @P0 IMAD.MOV.U32 R103, RZ, RZ, R197 ;  /* 0x000000ffff670224 */ /* 0x000fca00078e00c5 */
[----:B------:R0:W3:Y:S01]  /*80b0*/  @P0 LDG.E.U8 R101, desc[UR20][R102.64] ;  /* 0x0000001466650981 */ /* 0x0000e2000c1e1100 */
[----:B------:R-:W-:Y:S02]  /*80c0*/  @P0 IMAD.MOV.U32 R104, RZ, RZ, R214 ;  /* 0x000000ffff680224 */ /* 0x000fe400078e00d6 */
[----:B------:R-:W-:Y:S01]  /*80d0*/  @P0 IMAD.MOV.U32 R105, RZ, RZ, R213 ;  /* 0x000000ffff690224 */ /* 0x000fe200078e00d5 */
[----:B0-----:R-:W-:-:S06]  /*80e0*/  PRMT R102, RZ, 0x7610, R102 ;  /* 0x00007610ff667816 */ /* 0x001fcc0000000066 */
[----:B------:R0:W4:Y:S01]  /*80f0*/  @P0 LDG.E.U8 R102, desc[UR20][R104.64] ;  /* 0x0000001468660981 */ /* 0x000122000c1e1100 */
[----:B------:R-:W-:-:S05]  /*8100*/  LOP3.LUT R152, R137, 0x30, RZ, 0x3c, !PT ;  /* 0x0000003089987812 */ /* 0x000fca00078e3cff */
[----:B------:R-:W-:Y:S04]  /*8110*/  STS.U8 [R152+UR9+0x1380], R24 ;  /* 0x0013801898007988 */ /* 0x000fe80008000009 */
[----:B------:R-:W-:Y:S04]  /*8120*/  STS.U8 [R152+UR9+0x1780], R19 ;  /* 0x0017801398007988 */ /* 0x000fe80008000009 */
[----:B------:R-:W-:Y:S01]  /*8130*/  STS.U8 [R152+UR9+0x1b80], R21 ;  /* 0x001b801598007988 */ /* 0x000fe20008000009 */
[----:B0-----:R-:W-:-:S03]  /*8140*/  @P0 IMAD.MOV.U32 R104, RZ, RZ, R230 ;  /* 0x000000ffff680224 */ /* 0x001fc600078e00e6 */
[----:B------:R-:W-:Y:S01]  /*8150*/  STS.U8 [R152+UR9+0x1f80], R238 ;  /* 0x001f80ee98007988 */ /* 0x000fe20008000009 */
[----:B------:R-:W-:-:S03]  /*8160*/  @P0 IMAD.MOV.U32 R105, RZ, RZ, R229 ;  /* 0x000000ffff690224 */ /* 0x000fc600078e00e5 */
[----:B---3--:R0:W-:Y:S02]  /*8170*/  STS.U8 [R137+UR9+0x2000], R101 ;  /* 0x0020006589007988 */ /* 0x0081e40008000009 */
[----:B0-----:R-:W-:-:S06]  /*8180*/  PRMT R101, RZ, 0x7610, R101 ;  /* 0x00007610ff657816 */ /* 0x001fcc0000000065 */
[----:B------:R0:W3:Y:S04]  /*8190*/  @P0 LDG.E.U8 R101, desc[UR20][R104.64] ;  /* 0x0000001468650981 */ /* 0x0000e8000c1e1100 */
[----:B----4-:R1:W-:Y:S01]  /*81a0*/  STS.U8 [R137+UR9+0x2400], R102 ;  /* 0x0024006689007988 */ /* 0x0103e20008000009 */
[----:B0-----:R-:W-:Y:S02]  /*81b0*/  @P0 IMAD.MOV.U32 R104, RZ, RZ, R247 ;  /* 0x000000ffff680224 */ /* 0x001fe400078e00f7 */
[----:B------:R-:W-:Y:S01]  /*81c0*/  @P0 IMAD.MOV.U32 R105, RZ, RZ, R246 ;  /* 0x000000ffff690224 */ /* 0x000fe200078e00f6 */
[----:B-1----:R-:W-:-:S06]  /*81d0*/  PRMT R102, RZ, 0x7610, R102 ;  /* 0x00007610ff667816 */ /* 0x002fcc0000000066 */
[----:B------:R0:W4:Y:S01]  /*81e0*/  @P0 LDG.E.U8 R102, desc[UR20][R104.64] ;  /* 0x0000001468660981 */ /* 0x000122000c1e1100 */
[----:B------:R-:W-:Y:S01]  /*81f0*/  PRMT R103, RZ, 0x7610, R103 ;  /* 0x00007610ff677816 */ /* 0x000fe20000000067 */
[----:B0-----:R-:W-:Y:S02]  /*8200*/  @P0 IMAD.MOV.U32 R104, RZ, RZ, R20 ;  /* 0x000000ffff680224 */ /* 0x001fe400078e0014 */
[----:B------:R-:W-:Y:S01]  /*8210*/  @P0 IMAD.MOV.U32 R105, RZ, RZ, R18 ;  /* 0x000000ffff690224 */ /* 0x000fe200078e0012 */
[----:B---3--:R0:W-:Y:S02]  /*8220*/  STS.U8 [R137+UR9+0x2800], R101 ;  /* 0x0028006589007988 */ /* 0x0081e40008000009 */
[----:B0-----:R-:W-:-:S06]  /*8230*/  PRMT R101, RZ, 0x7610, R101 ;  /* 0x00007610ff657816 */ /* 0x001fcc0000000065 */
[----:B------:R0:W3:Y:S04]  /*8240*/  @P0 LDG.E.U8 R101, desc[UR20][R104.64] ;  /* 0x0000001468650981 */ /* 0x0000e8000c1e1100 */
[----:B----4-:R1:W-:Y:S01]  /*8250*/  STS.U8 [R137+UR9+0x2c00], R102 ;  /* 0x002c006689007988 */ /* 0x0103e20008000009 */
[----:B0-----:R-:W-:Y:S02]  /*8260*/  @P0 IMAD.MOV.U32 R104, RZ, RZ, R17 ;  /* 0x000000ffff680224 */ /* 0x001fe400078e0011 */
[----:B------:R-:W-:Y:S01]  /*8270*/  @P0 IMAD.MOV.U32 R105, RZ, RZ, R15 ;  /* 0x000000ffff690224 */ /* 0x000fe200078e000f */
[----:B-1----:R-:W-:-:S04]  /*8280*/  PRMT R102, RZ, 0x7610, R102 ;  /* 0x00007610ff667816 */ /* 0x002fc80000000066 */
[----:B------:R0:W4:Y:S02]  /*8290*/  @P0 LDG.E.U8 R103, desc[UR20][R104.64] ;  /* 0x0000001468670981 */ /* 0x000124000c1e1100 */
[----:B0-----:R-:W-:Y:S02]  /*82a0*/  @P0 IMAD.MOV.U32 R104, RZ, RZ, R14 ;  /* 0x000000ffff680224 */ /* 0x001fe400078e000e */
[----:B------:R-:W-:-:S05]  /*82b0*/  @P0 IMAD.MOV.U32 R105, RZ, RZ, R141 ;  /* 0x000000ffff690224 */ /* 0x000fca00078e008d */
[----:B------:R0:W2:Y:S02]  /*82c0*/  @P0 LDG.E.U8 R102, desc[UR20][R104.64] ;  /* 0x0000001468660981 */ /* 0x0000a4000c1e1100 */
[----:B0-----:R-:W-:Y:S02]  /*82d0*/  @P0 IMAD.MOV.U32 R104, RZ, RZ, R164 ;  /* 0x000000ffff680224 */ /* 0x001fe400078e00a4 */
[----:B------:R-:W-:Y:S01]  /*82e0*/  @P0 IMAD.MOV.U32 R105, RZ, RZ, R140 ;  /* 0x000000ffff690224 */ /* 0x000fe200078e008c */
[----:B------:R-:W-:Y:S04]  /*82f0*/  STL [R1], R8 ;  /* 0x0000000801007387 */ /* 0x000fe80000100800 */
[----:B---3--:R0:W-:Y:S02]  /*8300*/  STS.U8 [R137+UR9+0x3000], R101 ;  /* 0x0030006589007988 */ /* 0x0081e40008000009 */
[----:B0-----:R-:W-:-:S06]  /*8310*/  PRMT R101, RZ, 0x7610, R101 ;  /* 0x00007610ff657816 */ /* 0x001fcc0000000065 */
[----:B------:R0:W3:Y:S04]  /*8320*/  @P0 LDG.E.U8 R101, desc[UR20][R104.64] ;  /* 0x0000001468650981 */ /* 0x0000e8000c1e1100 */
[----:B----4-:R-:W-:Y:S01]  /*8330*/  STS.U8 [R137+UR9+0x3400], R103 ;  /* 0x0034006789007988 */ /* 0x010fe20008000009 */
[----:B0-----:R-:W-:Y:S02]  /*8340*/  @P0 IMAD.MOV.U32 R104, RZ, RZ, R200 ;  /* 0x000000ffff680224 */ /* 0x001fe400078e00c8 */
[----:B------:R-:W-:Y:S01]  /*8350*/  @P0 IMAD.MOV.U32 R105, RZ, RZ, R199 ;  /* 0x000000ffff690224 */ /* 0x000fe200078e00c7 */
[----:B--2---:R0:W-:Y:S02]  /*8360*/  STS.U8 [R137+UR9+0x3800], R102 ;  /* 0x0038006689007988 */ /* 0x0041e40008000009 */
[----:B0-----:R-:W-:-:S06]  /*8370*/  PRMT R102, RZ, 0x7610, R102 ;  /* 0x00007610ff667816 */ /* 0x001fcc0000000066 */
[----:B------:R0:W2:Y:S04]  /*8380*/  @P0 LDG.E.U8 R102, desc[UR20][R104.64] ;  /* 0x0000001468660981 */ /* 0x0000a8000c1e1100 */
[----:B------:R-:W-:Y:S04]  /*8390*/  STL [R1+0x8], R4 ;  /* 0x0000080401007387 */ /* 0x000fe80000100800 */
        /* <DEDUP_REMOVED lines=53> */
[----:B------:R-:W-:Y:S01]  /*86f0*/  STL [R1+0xd4], R128 ;  /* 0x0000d48001007387 */ /* 0x000fe20000100800 */
[----:B0-----:R-:W-:-:S03]  /*8700*/  @P0 IMAD.MOV.U32 R104, RZ, RZ, R216 ;  /* 0x000000ffff680224 */ /* 0x001fc600078e00d8 */
[----:B------:R-:W-:Y:S01]  /*8710*/  STL [R1+0xdc], R117 ;  /* 0x0000dc7501007387 */ /* 0x000fe20000100800 */
[----:B------:R-:W-:-:S03]  /*8720*/  @P0 IMAD.MOV.U32 R105, RZ, RZ, R215 ;  /* 0x000000ffff690224 */ /* 0x000fc600078e00d7 */
[----:B------:R0:W-:Y:S02]  /*8730*/  STL [R1+0xe8], R164 ;  /* 0x0000e8a401007387 */ /* 0x0001e40000100800 */
[----:B0-----:R-:W-:Y:S02]  /*8740*/  LOP3.LUT R164, R137, 0x10, RZ, 0x3c, !PT ;  /* 0x0000001089a47812 */ /* 0x001fe400078e3cff */
[----:B---3--:R0:W-:Y:S02]  /*8750*/  STS.U8 [R137+UR9+0x3c00], R101 ;  /* 0x003c006589007988 */ /* 0x0081e40008000009 */
[----:B0-----:R-:W-:-:S06]  /*8760*/  PRMT R101, RZ, 0x7610, R101 ;  /* 0x00007610ff657816 */ /* 0x001fcc0000000065 */
[----:B------:R0:W3:Y:S02]  /*8770*/  @P0 LDG.E.U8 R101, desc[UR20][R104.64] ;  /* 0x0000001468650981 */ /* 0x0000e4000c1e1100 */
[----:B0-----:R-:W-:Y:S02]  /*8780*/  @P0 IMAD.MOV.U32 R104, RZ, RZ, R232 ;  /* 0x000000ffff680224 */ /* 0x001fe400078e00e8 */
[----:B------:R-:W-:Y:S01]  /*8790*/  @P0 IMAD.MOV.U32 R105, RZ, RZ, R231 ;  /* 0x000000ffff690224 */ /* 0x000fe200078e00e7 */
[----:B--2---:R0:W-:Y:S02]  /*87a0*/  STS.U8 [R164+UR9+0x2080], R102 ;  /* 0x00208066a4007988 */ /* 0x0041e40008000009 */
[----:B0-----:R-:W-:-:S06]  /*87b0*/  PRMT R102, RZ, 0x7610, R102 ;  /* 0x00007610ff667816 */ /* 0x001fcc0000000066 */
[----:B------:R0:W2:Y:S02]  /*87c0*/  @P0 LDG.E.U8 R102, desc[UR20][R104.64] ;  /* 0x0000001468660981 */ /* 0x0000a4000c1e1100 */
[----:B0-----:R-:W-:Y:S02]  /*87d0*/  @P0 IMAD.MOV.U32 R104, RZ, RZ, R249 ;  /* 0x000000ffff680224 */ /* 0x001fe400078e00f9 */
[----:B------:R-:W-:Y:S01]  /*87e0*/  @P0 IMAD.MOV.U32 R105, RZ, RZ, R248 ;  /* 0x000000ffff690224 */ /* 0x000fe200078e00f8 */
        /* <DEDUP_REMOVED lines=31> */
[----:B0-----:R-:W-:Y:S02]  /*89e0*/  LOP3.LUT R164, R137, 0x20, RZ, 0x3c, !PT ;  /* 0x0000002089a47812 */ /* 0x001fe400078e3cff */
[----:B------:R-:W-:-:S06]  /*89f0*/  PRMT R101, RZ, 0x7610, R101 ;  /* 0x00007610ff657816 */ /* 0x000fcc0000000065 */
        /* <DEDUP_REMOVED lines=75> */
[----:B------:R0:W2:Y:S01]  /*8eb0*/  @P0 LDG.E.U8 R102, desc[UR20][R104.64] ;  /* 0x0000001468660981 */ /* 0x0000a2000c1e1100 */
[----:B------:R-:W-:Y:S01]  /*8ec0*/  @P0 IMAD.MOV.U32 R103, RZ, RZ, R221 ;  /* 0x000000ffff670224 */ /* 0x000fe200078e00dd */
[----:B0-----:R-:W-:Y:S02]  /*8ed0*/  LOP3.LUT R104, R137, 0x40, RZ, 0x3c, !PT ;  /* 0x0000004089687812 */ /* 0x001fe400078e3cff */
[----:B---3--:R0:W-:Y:S02]  /*8ee0*/  STS.U8 [R152+UR9+0x3d80], R101 ;  /* 0x003d806598007988 */ /* 0x0081e40008000009 */
[----:B0-----:R-:W-:Y:S02]  /*8ef0*/  PRMT R101, RZ, 0x7610, R101 ;  /* 0x00007610ff657816 */ /* 0x001fe40000000065 */
[----:B--2---:R0:W-:Y:S02]  /*8f00*/  STS.U8 [R104+UR9+0x2200], R102 ;  /* 0x0022006668007988 */ /* 0x0041e40008000009 */
[----:B0-----:R-:W-:-:S05]  /*8f10*/  @P0 IMAD.MOV.U32 R102, RZ, RZ, R222 ;  /* 0x000000ffff660224 */ /* 0x001fca00078e00de */
[----:B------:R0:W2:Y:S02]  /*8f20*/  @P0 LDG.E.U8 R101, desc[UR20][R102.64] ;  /* 0x0000001466650981 */ /* 0x0000a4000c1e1100 */
[----:B0-----:R-:W-:Y:S02]  /*8f30*/  @P0 IMAD.MOV.U32 R102, RZ, RZ, R239 ;  /* 0x000000ffff660224 */ /* 0x001fe400078e00ef */
[----:B------:R-:W-:Y:S01]  /*8f40*/  @P0 IMAD.MOV.U32 R103, RZ, RZ, R237 ;  /* 0x000000ffff670224 */ /* 0x000fe200078e00ed */
[----:B--2---:R0:W-:Y:S02]  /*8f50*/  STS.U8 [R104+UR9+0x2600], R101 ;  /* 0x0026006568007988 */ /* 0x0041e40008000009 */
[----:B0-----:R-:W-:-:S06]  /*8f60*/  PRMT R101, RZ, 0x7610, R101 ;  /* 0x00007610ff657816 */ /* 0x001fcc0000000065 */
        /* <DEDUP_REMOVED lines=25> */
[----:B------:R0:W2:Y:S01]  /*9100*/  @P0 LDG.E.U8 R101, desc[UR20][R102.64] ;  /* 0x0000001466650981 */ /* 0x0000a2000c1e1100 */
[----:B------:R-:W-:Y:S01]  /*9110*/  @P0 IMAD.MOV.U32 R105, RZ, RZ, R207 ;  /* 0x000000ffff690224 */ /* 0x000fe200078e00cf */
[----:B0-----:R-:W-:Y:S02]  /*9120*/  PRMT R102, RZ, 0x7610, R102 ;  /* 0x00007610ff667816 */ /* 0x001fe40000000066 */
[----:B--2---:R0:W-:Y:S02]  /*9130*/  STS.U8 [R104+UR9+0x3e00], R101 ;  /* 0x003e006568007988 */ /* 0x0041e40008000009 */
[----:B0-----:R-:W-:-:S05]  /*9140*/  @P0 IMAD.MOV.U32 R104, RZ, RZ, R208 ;  /* 0x000000ffff680224 */ /* 0x001fca00078e00d0 */
[----:B------:R-:W2:Y:S01]  /*9150*/  @P0 LDG.E.U8 R102, desc[UR20][R104.64] ;  /* 0x0000001468660981 */ /* 0x000ea2000c1e1100 */
[----:B------:R-:W-:Y:S01]  /*9160*/  LOP3.LUT R107, R137, 0x50, RZ, 0x3c, !PT ;  /* 0x00000050896b7812 */ /* 0x000fe200078e3cff */
[----:B------:R-:W-:Y:S01]  /*9170*/  @P0 IMAD.MOV.U32 R103, RZ, RZ, R223 ;  /* 0x000000ffff670224 */ /* 0x000fe200078e00df */
[----:B------:R-:W-:-:S03]  /*9180*/  PRMT R101, RZ, 0x7610, R101 ;  /* 0x00007610ff657816 */ /* 0x000fc60000000065 */
        /* <DEDUP_REMOVED lines=28> */
[----:B------:R-:W-:Y:S02]  /*9350*/  @P0 IMAD.MOV.U32 R104, RZ, RZ, R210 ;  /* 0x000000ffff680224 */ /* 0x000fe400078e00d2 */
[----:B------:R-:W-:Y:S02]  /*9360*/  @P0 IMAD.MOV.U32 R105, RZ, RZ, R209 ;  /* 0x000000ffff690224 */ /* 0x000fe400078e00d1 */
[----:B0-----:R-:W-:Y:S02]  /*9370*/  @P0 IMAD.MOV.U32 R102, RZ, RZ, R187 ;  /* 0x000000ffff660224 */ /* 0x001fe400078e00bb */
[----:B------:R-:W-:Y:S01]  /*9380*/  @P0 IMAD.MOV.U32 R103, RZ, RZ, R186 ;  /* 0x000000ffff670224 */ /* 0x000fe200078e00ba */
[----:B--2---:R0:W-:Y:S02]  /*9390*/  STS.U8 [R107+UR9+0x3a80], R101 ;  /* 0x003a80656b007988 */ /* 0x0041e40008000009 */
[----:B0-----:R-:W-:-:S06]  /*93a0*/  PRMT R101, RZ, 0x7610, R101 ;  /* 0x00007610ff657816 */ /* 0x001fcc0000000065 */
[----:B------:R0:W2:Y:S02]  /*93b0*/  @P0 LDG.E.U8 R101, desc[UR20][R102.64] ;  /* 0x0000001466650981 */ /* 0x0000a4000c1e1100 */
[----:B0-----:R-:W-:-:S06]  /*93c0*/  PRMT R102, RZ, 0x7610, R102 ;  /* 0x00007610ff667816 */ /* 0x001fcc0000000066 */
[----:B------:R-:W3:Y:S01]  /*93d0*/  @P0 LDG.E.U8 R102, desc[UR20][R104.64] ;  /* 0x0000001468660981 */ /* 0x000ee2000c1e1100 */
[----:B------:R-:W-:-:S03]  /*93e0*/  @P0 IMAD.MOV.U32 R103, RZ, RZ, R225 ;  /* 0x000000ffff670224 */ /* 0x000fc600078e00e1 */
[----:B--2---:R0:W-:Y:S02]  /*93f0*/  STS.U8 [R107+UR9+0x3e80], R101 ;  /* 0x003e80656b007988 */ /* 0x0041e40008000009 */
[----:B0-----:R-:W-:Y:S02]  /*9400*/  LOP3.LUT R107, R137, 0x60, RZ, 0x3c, !PT ;  /* 0x00000060896b7812 */ /* 0x001fe400078e3cff */
[----:B------:R-:W-:-:S03]  /*9410*/  PRMT R101, RZ, 0x7610, R101 ;  /* 0x00007610ff657816 */ /* 0x000fc60000000065 */
[----:B---3--:R0:W-:Y:S02]  /*9420*/  STS.U8 [R107+UR9+0x2300], R102 ;  /* 0x002300666b007988 */ /* 0x0081e40008000009 */
        /* <DEDUP_REMOVED lines=40> */
[----:B------:R-:W-:Y:S04]  /*96b0*/  STS.U8 [R107+UR9+0x3f80], R106 ;  /* 0x003f806a6b007988 */ /* 0x000fe80008000009 */
        /* <DEDUP_REMOVED lines=37> */
[----:B------:R0:W5:Y:S04]  /*9910*/  LDL.LU R24, [R1+0x18c] ;  /* 0x00018c0001187983 */ /* 0x0001680000300800 */
[----:B------:R-:W-:Y:S04]  /*9920*/  STL [R1+0x10c], R186 ;  /* 0x00010cba01007387 */ /* 0x000fe80000100800 */
[----:B------:R0:W5:Y:S04]  /*9930*/  LDL.LU R19, [R1+0x188] ;  /* 0x0001880001137983 */ /* 0x0001680000300800 */
[----:B------:R-:W-:Y:S04]  /*9940*/  STL [R1+0x11c], R143 ;  /* 0x00011c8f01007387 */ /* 0x000fe80000100800 */
[----:B------:R-:W-:Y:S04]  /*9950*/  STL [R1+0x114], R125 ;  /* 0x0001147d01007387 */ /* 0x000fe80000100800 */
[----:B------:R0:W5:Y:S04]  /*9960*/  LDL.LU R21, [R1+0x184] ;  /* 0x0001840001157983 */ /* 0x0001680000300800 */
        /* <DEDUP_REMOVED lines=18> */
[----:B--2---:R1:W-:Y:S02]  /*9a90*/  STS.U8 [R107+UR9+0x3780], R101 ;  /* 0x003780656b007988 */ /* 0x0043e40008000009 */
[----:B-1----:R-:W-:-:S06]  /*9aa0*/  PRMT R101, RZ, 0x7610, R101 ;  /* 0x00007610ff657816 */ /* 0x002fcc0000000065 */
[----:B------:R-:W2:Y:S01]  /*9ab0*/  @P0 LDG.E.U8 R101, desc[UR20][R102.64] ;  /* 0x0000001466650981 */ /* 0x000ea2000c1e1100 */
[----:B------:R-:W-:-:S04]  /*9ac0*/  UISETP.NE.U32.AND UP1, UPT, UR11, URZ, UPT ;  /* 0x000000ff0b00728c */ /* 0x000fc8000bf25070 */
[----:B------:R-:W-:Y:S02]  /*9ad0*/  UISETP.LT.OR UP3, UPT, UR24, 0x80, UP1 ;  /* 0x000000801800788c */ /* 0x000fe40008f61670 */
[----:B------:R-:W-:Y:S01]  /*9ae0*/  UISETP.GE.AND UP2, UPT, UR24, 0x100, UPT ;  /* 0x000001001800788c */ /* 0x000fe2000bf46270 */
[----:B--2---:R0:W-:Y:S01]  /*9af0*/  STS.U8 [R107+UR9+0x3b80], R101 ;  /* 0x003b80656b007988 */ /* 0x0041e20008000009 */
[----:B------:R1:W-:Y:S06]  /*9b00*/  MEMBAR.ALL.CTA ;  /* 0x0000000000007992 */ /* 0x0003ec0000008000 */
[----:B-1----:R-:W1:Y:S02]  /*9b10*/  FENCE.VIEW.ASYNC.S ;  /* 0x00000000000073c6 */ /* 0x002e640000000000 */
[----:B-1----:R-:W-:Y:S06]  /*9b20*/  BAR.SYNC.DEFER_BLOCKING 0x0 ;  /* 0x0000000000007b1d */ /* 0x002fec0000010000 */
[----:B------:R-:W-:Y:S05]  /*9b30*/  BRA.U UP3, `(.L_x_6) ;  /* 0x0000000103847547 */ /* 0x000fea000b800000 */
[----:B------:R-:W-:Y:S02]  /*9b40*/  UIADD3 UR4, UPT, UPT, UR9, 0x2000, URZ ;  /* 0x0000200009047890 */ /* 0x000fe4000fffe0ff */
[----:B------:R-:W-:Y:S02]  /*9b50*/  USHF.R.U32.HI UR14, URZ, 0x4, UR9 ;  /* 0x00000004ff0e7899 */ /* 0x000fe40008011609 */
[----:B------:R-:W-:Y:S02]  /*9b60*/  USHF.R.U32.HI UR4, URZ, 0x4, UR4 ;  /* 0x00000004ff047899 */ /* 0x000fe40008011604 */
[----:B------:R-:W-:Y:S02]  /*9b70*/  USGXT.U32 UR14, UR14, 0xe ;  /* 0x0000000e0e0e789a */ /* 0x000fe40008000000 */
[----:B------:R-:W-:Y:S02]  /*9b80*/  USGXT.U32 UR16, UR4, 0xe ;  /* 0x0000000e0410789a */ /* 0x000fe40008000000 */
[----:B------:R-:W-:-:S02]  /*9b90*/  UIADD3 UR34, UP3, UPT, UR14, 0x80, URZ ;  /* 0x000000800e227890 */ /* 0x000fc4000ff7e0ff */
[----:B------:R-:W-:Y:S01]  /*9ba0*/  UIADD3 UR32, UP4, UPT, UR16, 0x2, URZ ;  /* 0x0000000210207890 */ /* 0x000fe2000ff9e0ff */
[----:B------:R-:W-:Y:S01]  /*9bb0*/  UMOV UR4, URZ ;  /* 0x000000ff00047c82 */ /* 0x000fe20008000000 */
[----:B------:R-:W-:Y:S01]  /*9bc0*/  UMOV UR36, 0x0 ;  /* 0x0000000000247882 */ /* 0x000fe20000000000 */
[----:B------:R-:W-:Y:S02]  /*9bd0*/  UIADD3.X UR35, UPT, UPT, UR4, -0x7fffbfe0, URZ, UP3, !UPT ;  /* 0x8000402004237890 */ /* 0x000fe40009ffe4ff */
[----:B------:R-:W-:Y:S02]  /*9be0*/  UIADD3.X UR33, UPT, UPT, UR4, 0x40004040, URZ, UP4, !UPT ;  /* 0x4000404004217890 */ /* 0x000fe4000a7fe4ff */
[----:B------:R-:W-:Y:S02]  /*9bf0*/  UIADD3.64 UR18, UPT, UPT, UR34, 0x80, URZ ;  /* 0x0000008022127897 */ /* 0x000fe4000fffe0ff */
[----:B------:R-:W-:Y:S02]  /*9c00*/  UIADD3.64 UR26, UPT, UPT, UR32, 0x2, URZ ;  /* 0x00000002201a7897 */ /* 0x000fe4000fffe0ff */
[----:B------:R-:W-:-:S02]  /*9c10*/  UIADD3.64 UR28, UPT, UPT, UR34, 0x100, URZ ;  /* 0x00000100221c7897 */ /* 0x000fc4000fffe0ff */
[----:B------:R-:W-:Y:S01]  /*9c20*/  UIADD3.64 UR30, UPT, UPT, UR32, 0x4, URZ ;  /* 0x00000004201e7897 */ /* 0x000fe2000fffe0ff */
[----:B------:R-:W-:Y:S01]  /*9c30*/  UMOV UR37, 0x4108010 ;  /* 0x0410801000257882 */ /* 0x000fe20000000000 */
[----:B------:R-:W-:Y:S01]  /*9c40*/  UMOV UR15, 0x80004020 ;  /* 0x80004020000f7882 */ /* 0x000fe20000000000 */
[----:B------:R-:W-:Y:S01]  /*9c50*/  UMOV UR17, 0x40004040 ;  /* 0x4000404000117882 */ /* 0x000fe20000000000 */
[----:B------:R-:W-:Y:S01]  /*9c60*/  UMOV UR38, 0x0 ;  /* 0x0000000000267882 */ /* 0x000fe20000000000 */
[----:B------:R-:W-:Y:S01]  /*9c70*/  UMOV UR39, 0x4108010 ;  /* 0x0410801000277882 */ /* 0x000fe20000000000 */
[----:B------:R-:W-:Y:S01]  /*9c80*/  UMOV UR40, 0x0 ;  /* 0x0000000000287882 */ /* 0x000fe20000000000 */
[----:B------:R-:W-:Y:S01]  /*9c90*/  UMOV UR41, 0x4108010 ;  /* 0x0410801000297882 */ /* 0x000fe20000000000 */
[----:B------:R-:W-:Y:S01]  /*9ca0*/  UMOV UR4, UR6 ;  /* 0x0000000600047c82 */ /* 0x000fe20008000000 */
[----:B------:R-:W-:Y:S01]  /*9cb0*/  UMOV UR5, URZ ;  /* 0x000000ff00057c82 */ /* 0x000fe20008000000 */
[----:B------:R1:W-:Y:S01]  /*9cc0*/  UTCQMMA gdesc[UR14], gdesc[UR16], tmem[UR8], tmem[UR36], idesc[UR37], !UPT ;  /* 0x00ff24100e0075ea */ /* 0x0003e2000f800308 */
[----:B------:R-:W-:Y:S01]  /*9cd0*/  UMOV UR42, 0x0 ;  /* 0x00000000002a7882 */ /* 0x000fe20000000000 */
[----:B------:R-:W-:Y:S01]  /*9ce0*/  UMOV UR43, 0x4108010 ;  /* 0x04108010002b7882 */ /* 0x000fe20000000000 */
[----:B------:R1:W-:Y:S01]  /*9cf0*/  UTCQMMA gdesc[UR34], gdesc[UR32], tmem[UR8], tmem[UR38], idesc[UR39], UPT ;  /* 0x00ff2620220075ea */ /* 0x0003e2000b800308 */
[----:B------:R-:W-:Y:S01]  /*9d00*/  UMOV UR4, UR4 ;  /* 0x0000000400047c82 */ /* 0x000fe20008000000 */
[----:B------:R1:W-:Y:S01]  /*9d10*/  UTCQMMA gdesc[UR18], gdesc[UR26], tmem[UR8], tmem[UR40], idesc[UR41], UPT ;  /* 0x00ff281a120075ea */ /* 0x0003e2000b800308 */
[----:B------:R1:W-:Y:S01]  /*9d20*/  UTCQMMA gdesc[UR28], gdesc[UR30], tmem[UR8], tmem[UR42], idesc[UR43], UPT ;  /* 0x00ff2a1e1c0075ea */ /* 0x0003e2000b800308 */
[----:B------:R1:W-:Y:S01]  /*9d30*/  UTCBAR [UR4], URZ ;  /* 0x000000ff040073e9 */ /* 0x0003e200080000ff */
[----:B------:R-:W-:Y:S01]  /*9d40*/  NOP ;  /* 0x0000000000007918 */ /* 0x000fe20000000000 */
.L_x_6:
[----:B-1----:R-:W-:Y:S01]  /*9d50*/  UMOV UR4, URZ ;  /* 0x000000ff00047c82 */ /* 0x002fe20008000000 */
[----:B------:R-:W-:Y:S05]  /*9d60*/  BRA.U !UP2, `(.L_x_7) ;  /* 0x0000005d0a847547 */ /* 0x000fea000b800000 */
[----:B------:R-:W-:Y:S01]  /*9d70*/  USHF.L.U32 UR11, UR12, 0x7, URZ ;  /* 0x000000070c0b7899 */ /* 0x000fe200080006ff */
[----:B0-----:R-:W-:Y:S01]  /*9d80*/  IMAD.MOV.U32 R101, RZ, RZ, RZ ;  /* 0x000000ffff657224 */ /* 0x001fe200078e00ff */
[----:B------:R-:W-:Y:S02]  /*9d90*/  USHF.L.U32 UR18, UR13, 0x7, URZ ;  /* 0x000000070d127899 */ /* 0x000fe400080006ff */
[----:B------:R-:W-:Y:S02]  /*9da0*/  USHF.R.S32.HI UR7, URZ, 0x1f, UR24 ;  /* 0x0000001fff077899 */ /* 0x000fe40008011418 */
[----:B------:R-:W-:Y:S02]  /*9db0*/  UIADD3 UR12, UPT, UPT, UR9, 0x4000, URZ ;  /* 0x00004000090c7890 */ /* 0x000fe4000fffe0ff */
[----:B------:R-:W-:Y:S02]  /*9dc0*/  UIADD3 UR13, UPT, UPT, UR9, 0x6000, URZ ;  /* 0x00006000090d7890 */ /* 0x000fe4000fffe0ff */
[----:B------:R-:W-:-:S02]  /*9dd0*/  ULEA.HI UR7, UR7, UR24, URZ, 0x7 ;  /* 0x0000001807077291 */ /* 0x000fc4000f8f38ff */
[----:B------:R-:W-:Y:S02]  /*9de0*/  USHF.R.U32.HI UR12, URZ, 0x4, UR12 ;  /* 0x00000004ff0c7899 */ /* 0x000fe4000801160c */
[----:B------:R-:W-:Y:S02]  /*9df0*/  USHF.R.U32.HI UR13, URZ, 0x4, UR13 ;  /* 0x00000004ff0d7899 */ /* 0x000fe4000801160d */
[----:B------:R-:W-:Y:S02]  /*9e00*/  USHF.R.S32.HI UR7, URZ, 0x7, UR7 ;  /* 0x00000007ff077899 */ /* 0x000fe40008011407 */
[----:B------:R-:W-:Y:S02]  /*9e10*/  USGXT.U32 UR12, UR12, 0xe ;  /* 0x0000000e0c0c789a */ /* 0x000fe40008000000 */
[----:B------:R-:W-:Y:S02]  /*9e20*/  USGXT.U32 UR14, UR13, 0xe ;  /* 0x0000000e0d0e789a */ /* 0x000fe40008000000 */
[----:B------:R-:W-:-:S02]  /*9e30*/  UIADD3 UR26, UP2, UPT, UR12, 0x80, URZ ;  /* 0x000000800c1a7890 */ /* 0x000fc4000ff5e0ff */
[----:B------:R-:W-:Y:S02]  /*9e40*/  UISETP.LT.AND UP4, UPT, UR7, 0x2, UPT ;  /* 0x000000020700788c */ /* 0x000fe4000bf81270 */
[----:B------:R-:W-:Y:S01]  /*9e50*/  UIADD3 UR28, UP3, UPT, UR14, 0x2, URZ ;  /* 0x000000020e1c7890 */ /* 0x000fe2000ff7e0ff */
[----:B------:R-:W-:Y:S01]  /*9e60*/  UMOV UR4, URZ ;  /* 0x000000ff00047c82 */ /* 0x000fe20008000000 */
[----:B------:R-:W-:Y:S01]  /*9e70*/  UMOV UR5, URZ ;  /* 0x000000ff00057c82 */ /* 0x000fe20008000000 */
[----:B------:R-:W-:Y:S02]  /*9e80*/  UIADD3.X UR27, UPT, UPT, UR4, -0x7fffbfe0, URZ, UP2, !UPT ;  /* 0x80004020041b7890 */ /* 0x000fe400097fe4ff */
[----:B------:R-:W-:Y:S02]  /*9e90*/  USEL UR7, UR7, 0x2, !UP4 ;  /* 0x0000000207077887 */ /* 0x000fe4000e000000 */
[----:B------:R-:W-:Y:S02]  /*9ea0*/  UIADD3.X UR29, UPT, UPT, UR5, 0x40004040, URZ, UP3, !UPT ;  /* 0x40004040051d7890 */ /* 0x000fe40009ffe4ff */
[----:B------:R-:W-:-:S02]  /*9eb0*/  UIADD3 UR22, UPT, UPT, UR22, -0x80, URZ ;  /* 0xffffff8016167890 */ /* 0x000fc4000fffe0ff */
[----:B------:R-:W-:Y:S02]  /*9ec0*/  USHF.R.S32.HI UR25, URZ, 0x1f, UR11 ;  /* 0x0000001fff197899 */ /* 0x000fe4000801140b */
[----:B------:R-:W-:Y:S02]  /*9ed0*/  USHF.R.S32.HI UR38, URZ, 0x1f, UR18 ;  /* 0x0000001fff267899 */ /* 0x000fe40008011412 */
[----:B------:R-:W-:Y:S02]  /*9ee0*/  UIADD3 UR19, UPT, UPT, UR7, -0x1, URZ ;  /* 0xffffffff07137890 */ /* 0x000fe4000fffe0ff */
[----:B------:R-:W-:Y:S02]  /*9ef0*/  UIADD3.64 UR30, UPT, UPT, UR26, 0x80, URZ ;  /* 0x000000801a1e7897 */ /* 0x000fe4000fffe0ff */
[----:B------:R-:W-:Y:S02]  /*9f00*/  UIADD3.64 UR32, UPT, UPT, UR28, 0x2, URZ ;  /* 0x000000021c207897 */ /* 0x000fe4000fffe0ff */
[----:B------:R-:W-:-:S02]  /*9f10*/  UIADD3.64 UR34, UPT, UPT, UR26, 0x100, URZ ;  /* 0x000001001a227897 */ /* 0x000fc4000fffe0ff */
[----:B------:R-:W-:Y:S01]  /*9f20*/  UIADD3.64 UR36, UPT, UPT, UR28, 0x4, URZ ;  /* 0x000000041c247897 */ /* 0x000fe2000fffe0ff */
[----:B------:R-:W-:-:S11]  /*9f30*/  UMOV UR23, 0x1 ;  /* 0x0000000100177882 */ /* 0x000fd60000000000 */
.L_x_10:
[----:B------:R-:W2:Y:S04]  /*9f40*/  LDL.LU R114, [R1+0x120] ;  /* 0x0001200001727983 */ /* 0x000ea80000300800 */
[----:B------:R-:W3:Y:S04]  /*9f50*/  LDL.LU R113, [R1+0x118] ;  /* 0x0001180001717983 */ /* 0x000ee80000300800 */
[----:B------:R-:W4:Y:S04]  /*9f60*/  LDL.LU R112, [R1+0x110] ;  /* 0x0001100001707983 */ /* 0x000f280000300800 */
[----:B------:R-:W4:Y:S04]  /*9f70*/  LDL.LU R111, [R1+0x108] ;  /* 0x00010800016f7983 */ /* 0x000f280000300800 */
[----:B------:R-:W4:Y:S04]  /*9f80*/  LDL.LU R110, [R1+0x100] ;  /* 0x00010000016e7983 */ /* 0x000f280000300800 */
[----:B------:R-:W4:Y:S04]  /*9f90*/  LDL.LU R109, [R1+0x11c] ;  /* 0x00011c00016d7983 */ /* 0x000f280000300800 */
[----:B------:R-:W4:Y:S04]  /*9fa0*/  LDL.LU R108, [R1+0xf8] ;  /* 0x0000f800016c7983 */ /* 0x000f280000300800 */
[----:B------:R-:W4:Y:S01]  /*9fb0*/  LDL.LU R104, [R1+0x114] ;  /* 0x0001140001687983 */ /* 0x000f220000300800 */
[----:B------:R-:W0:Y:S03]  /*9fc0*/  S2R R103, SR_TID.X ;  /* 0x0000000000677919 */ /* 0x000e260000002100 */
[----:B------:R-:W4:Y:S04]  /*9fd0*/  LDL.LU R107, [R1+0xf0] ;  /* 0x0000f000016b7983 */ /* 0x000f280000300800 */
[----:B------:R-:W4:Y:S04]  /*9fe0*/  LDL.LU R106, [R1+0x10c] ;  /* 0x00010c00016a7983 */ /* 0x000f280000300800 */
[----:B------:R-:W4:Y:S01]  /*9ff0*/  LDL.LU R105, [R1+0xe8] ;  /* 0x0000e80001697983 */ /* 0x000f220000300800 */
[----:B------:R-:W-:Y:S01]  /*a000*/  IMAD.U32 R101, R101, -0x80000000, RZ ;  /* 0x8000000065657824 */ /* 0x000fe200078e00ff */
[----:B0-----:R-:W-:-:S04]  /*a010*/  SHF.R.U32.HI R102, RZ, 0x6, R103 ;  /* 0x00000006ff667819 */ /* 0x001fc80000011667 */
[----:B------:R-:W-:-:S04]  /*a020*/  SGXT.U32 R102, R102, 0x1 ;  /* 0x000000016666781a */ /* 0x000fc80000000000 */
[----:B------:R-:W-:Y:S02]  /*a030*/  ISETP.GE.AND P0, PT, R102, UR22, PT ;  /* 0x0000001666007c0c */ /* 0x000fe4000bf06270 */
[----:B--2---:R-:W-:Y:S02]  /*a040*/  IADD3 R114, P6, PT, R114, UR18, RZ ;  /* 0x0000001272727c10 */ /* 0x004fe4000ffde0ff */
[----:B---3--:R-:W-:-:S03]  /*a050*/  IADD3 R113, P2, PT, R113, UR18, RZ ;  /* 0x0000001271717c10 */ /* 0x008fc6000ff5e0ff */
[----:B------:R-:W-:Y:S01]  /*a060*/  STL [R1+0x120], R114 ;  /* 0x0001207201007387 */ /* 0x000fe20000100800 */
[----:B----4-:R-:W-:-:S03]  /*a070*/  IADD3 R112, P3, PT, R112, UR18, RZ ;  /* 0x0000001270707c10 */ /* 0x010fc6000ff7e0ff */
[----:B------:R-:W-:Y:S01]  /*a080*/  STL [R1+0x118], R113 ;  /* 0x0001187101007387 */ /* 0x000fe20000100800 */
[----:B------:R-:W-:-:S03]  /*a090*/  IADD3 R111, P4, PT, R111, UR18, RZ ;  /* 0x000000126f6f7c10 */ /* 0x000fc6000ff9e0ff */
[----:B------:R-:W-:Y:S01]  /*a0a0*/  STL [R1+0x110], R112 ;  /* 0x0001107001007387 */ /* 0x000fe20000100800 */
[----:B------:R-:W-:-:S03]  /*a0b0*/  IADD3 R110, P5, PT, R110, UR18, RZ ;  /* 0x000000126e6e7c10 */ /* 0x000fc6000ffbe0ff */
[----:B------:R-:W-:Y:S01]  /*a0c0*/  STL [R1+0x108], R111 ;  /* 0x0001086f01007387 */ /* 0x000fe20000100800 */
[----:B------:R-:W-:-:S03]  /*a0d0*/  IADD3.X R109, PT, PT, R109, UR38, RZ, P6, !PT ;  /* 0x000000266d6d7c10 */ /* 0x000fc6000b7fe4ff */
[----:B------:R-:W-:Y:S01]  /*a0e0*/  STL [R1+0x100], R110 ;  /* 0x0001006e01007387 */ /* 0x000fe20000100800 */
[----:B------:R-:W-:Y:S02]  /*a0f0*/  IADD3 R108, P6, PT, R108, UR18, RZ ;  /* 0x000000126c6c7c10 */ /* 0x000fe4000ffde0ff */
[----:B------:R-:W-:-:S05]  /*a100*/  IADD3.X R104, PT, PT, R104, UR38, RZ, P2, !PT ;  /* 0x0000002668687c10 */ /* 0x000fca00097fe4ff */
[----:B------:R0:W-:Y:S04]  /*a110*/  STL [R1+0x114], R104 ;  /* 0x0001146801007387 */ /* 0x0001e80000100800 */
[----:B------:R-:W-:Y:S04]  /*a120*/  STL [R1+0x11c], R109 ;  /* 0x00011c6d01007387 */ /* 0x000fe80000100800 */
[----:B0-----:R-:W2:Y:S01]  /*a130*/  LDL.LU R104, [R1+0x104] ;  /* 0x0001040001687983 */ /* 0x001ea20000300800 */
[----:B------:R-:W-:Y:S02]  /*a140*/  IADD3.X R106, PT, PT, R106, UR38, RZ, P3, !PT ;  /* 0x000000266a6a7c10 */ /* 0x000fe40009ffe4ff */
[----:B------:R-:W-:Y:S01]  /*a150*/  IADD3 R107, P2, PT, R107, UR18, RZ ;  /* 0x000000126b6b7c10 */ /* 0x000fe2000ff5e0ff */
[----:B------:R-:W-:Y:S04]  /*a160*/  STL [R1+0xf8], R108 ;  /* 0x0000f86c01007387 */ /* 0x000fe80000100800 */
[----:B------:R-:W3:Y:S01]  /*a170*/  LDL.LU R102, [R1+0xe0] ;  /* 0x0000e00001667983 */ /* 0x000ee20000300800 */
[----:B------:R-:W-:-:S03]  /*a180*/  IADD3 R105, P3, PT, R105, UR18, RZ ;  /* 0x0000001269697c10 */ /* 0x000fc6000ff7e0ff */
[----:B------:R0:W-:Y:S04]  /*a190*/  STL [R1+0x10c], R106 ;  /* 0x00010c6a01007387 */ /* 0x0001e80000100800 */
[----:B------:R1:W-:Y:S04]  /*a1a0*/  STL [R1+0xf0], R107 ;  /* 0x0000f06b01007387 */ /* 0x0003e80000100800 */
[----:B0-----:R-:W4:Y:S04]  /*a1b0*/  LDL.LU R106, [R1+0xfc] ;  /* 0x0000fc00016a7983 */ /* 0x001f280000300800 */
[----:B------:R-:W4:Y:S04]  /*a1c0*/  LDL.LU R130, [R1+0xd8] ;  /* 0x0000d80001827983 */ /* 0x000f280000300800 */
[----:B------:R-:W4:Y:S04]  /*a1d0*/  LDL.LU R129, [R1+0xf4] ;  /* 0x0000f40001817983 */ /* 0x000f280000300800 */
[----:B------:R-:W4:Y:S04]  /*a1e0*/  LDL.LU R128, [R1+0xd0] ;  /* 0x0000d00001807983 */ /* 0x000f280000300800 */
[----:B------:R0:W-:Y:S04]  /*a1f0*/  STL [R1+0xe8], R105 ;  /* 0x0000e86901007387 */ /* 0x0001e80000100800 */
[----:B------:R-:W4:Y:S04]  /*a200*/  LDL.LU R127, [R1+0xec] ;  /* 0x0000ec00017f7983 */ /* 0x000f280000300800 */
        /* <DEDUP_REMOVED lines=19> */
[----:B-1----:R-:W4:Y:S04]  /*a340*/  LDL.LU R107, [R1+0x9c] ;  /* 0x00009c00016b7983 */ /* 0x002f280000300800 */
[----:B0-----:R-:W4:Y:S01]  /*a350*/  LDL.LU R105, [R1+0x78] ;  /* 0x0000780001697983 */ /* 0x001f220000300800 */
[----:B--2---:R-:W-:-:S05]  /*a360*/  IADD3.X R104, PT, PT, R104, UR38, RZ, P4, !PT ;  /* 0x0000002668687c10 */ /* 0x004fca000a7fe4ff */
[----:B------:R0:W-:Y:S01]  /*a370*/  STL [R1+0x104], R104 ;  /* 0x0001046801007387 */ /* 0x0001e20000100800 */
[----:B---3--:R-:W-:-:S03]  /*a380*/  IADD3 R102, P4, PT, R102, UR18, RZ ;  /* 0x0000001266667c10 */ /* 0x008fc6000ff9e0ff */
[----:B0-----:R-:W2:Y:S04]  /*a390*/  LDL.LU R104, [R1+0x94] ;  /* 0x0000940001687983 */ /* 0x001ea80000300800 */
[----:B------:R0:W-:Y:S04]  /*a3a0*/  STL [R1+0xe0], R102 ;  /* 0x0000e06601007387 */ /* 0x0001e80000100800 */
[----:B0-----:R-:W3:Y:S01]  /*a3b0*/  LDL.LU R102, [R1+0x70] ;  /* 0x0000700001667983 */ /* 0x001ee20000300800 */
[----:B----4-:R-:W-:Y:S02]  /*a3c0*/  IADD3.X R106, PT, PT, R106, UR38, RZ, P5, !PT ;  /* 0x000000266a6a7c10 */ /* 0x010fe4000affe4ff */
[----:B------:R-:W-:-:S02]  /*a3d0*/  IADD3 R130, P5, PT, R130, UR18, RZ ;  /* 0x0000001282827c10 */ /* 0x000fc4000ffbe0ff */
[----:B------:R-:W-:Y:S01]  /*a3e0*/  IADD3.X R129, PT, PT, R129, UR38, RZ, P6, !PT ;  /* 0x0000002681817c10 */ /* 0x000fe2000b7fe4ff */
[----:B------:R0:W-:Y:S01]  /*a3f0*/  STL [R1+0xfc], R106 ;  /* 0x0000fc6a01007387 */ /* 0x0001e20000100800 */
[----:B------:R-:W-:Y:S02]  /*a400*/  IADD3 R128, P6, PT, R128, UR18, RZ ;  /* 0x0000001280807c10 */ /* 0x000fe4000ffde0ff */
[----:B------:R-:W-:Y:S01]  /*a410*/  IADD3.X R127, PT, PT, R127, UR38, RZ, P2, !PT ;  /* 0x000000267f7f7c10 */ /* 0x000fe200097fe4ff */
[----:B0-----:R-:W4:Y:S01]  /*a420*/  LDL.LU R106, [R1+0x8c] ;  /* 0x00008c00016a7983 */ /* 0x001f220000300800 */
[----:B------:R-:W-:-:S03]  /*a430*/  IADD3 R126, P2, PT, R126, UR18, RZ ;  /* 0x000000127e7e7c10 */ /* 0x000fc6000ff5e0ff */
[----:B------:R-:W-:Y:S01]  /*a440*/  STL [R1+0xd8], R130 ;  /* 0x0000d88201007387 */ /* 0x000fe20000100800 */
[----:B------:R-:W-:-:S03]  /*a450*/  IADD3.X R125, PT, PT, R125, UR38, RZ, P3, !PT ;  /* 0x000000267d7d7c10 */ /* 0x000fc60009ffe4ff */
[----:B------:R-:W-:Y:S01]  /*a460*/  STL [R1+0xf4], R129 ;  /* 0x0000f48101007387 */ /* 0x000fe20000100800 */
        /* <DEDUP_REMOVED lines=37> */
[----:B------:R-:W-:Y:S04]  /*a6c0*/  STL [R1+0x88], R110 ;  /* 0x0000886e01007387 */ /* 0x000fe80000100800 */
[----:B------:R-:W-:Y:S04]  /*a6d0*/  STL [R1+0xa4], R109 ;  /* 0x0000a46d01007387 */ /* 0x000fe80000100800 */
[----:B------:R0:W-:Y:S04]  /*a6e0*/  STL [R1+0x78], R105 ;  /* 0x0000786901007387 */ /* 0x0001e80000100800 */
[----:B------:R-:W-:Y:S04]  /*a6f0*/  STL [R1+0x80], R108 ;  /* 0x0000806c01007387 */ /* 0x000fe80000100800 */
[----:B0-----:R-:W4:Y:S04]  /*a700*/  LDL.LU R105, [R1+0x68] ;  /* 0x0000680001697983 */ /* 0x001f280000300800 */
[----:B------:R-:W-:Y:S01]  /*a710*/  STL [R1+0x9c], R107 ;  /* 0x00009c6b01007387 */ /* 0x000fe20000100800 */
[----:B--2---:R-:W-:-:S05]  /*a720*/  IADD3.X R104, PT, PT, R104, UR38, RZ, P3, !PT ;  /* 0x0000002668687c10 */ /* 0x004fca0009ffe4ff */
[----:B------:R0:W-:Y:S01]  /*a730*/  STL [R1+0x94], R104 ;  /* 0x0000946801007387 */ /* 0x0001e20000100800 */
[----:B---3--:R-:W-:-:S03]  /*a740*/  IADD3 R102, P3, PT, R102, UR18, RZ ;  /* 0x0000001266667c10 */ /* 0x008fc6000ff7e0ff */
[----:B0-----:R-:W2:Y:S04]  /*a750*/  LDL.LU R104, [R1+0x84] ;  /* 0x0000840001687983 */ /* 0x001ea80000300800 */
[----:B------:R0:W-:Y:S04]  /*a760*/  STL [R1+0x70], R102 ;  /* 0x0000706601007387 */ /* 0x0001e80000100800 */
[----:B0-----:R-:W3:Y:S01]  /*a770*/  LDL.LU R102, [R1+0x60] ;  /* 0x0000600001667983 */ /* 0x001ee20000300800 */
[----:B----4-:R-:W-:-:S03]  /*a780*/  IADD3.X R106, PT, PT, R106, UR38, RZ, P4, !PT ;  /* 0x000000266a6a7c10 */ /* 0x010fc6000a7fe4ff */
        /* <DEDUP_REMOVED lines=24> */
[----:B------:R-:W4:Y:S01]  /*a910*/  LDL.LU R107, [R1] ;  /* 0x00000000016b7983 */ /* 0x000f220000300800 */
[----:B------:R-:W-:-:S03]  /*a920*/  IADD3 R105, P4, PT, R105, UR18, RZ ;  /* 0x0000001269697c10 */ /* 0x000fc6000ff9e0ff */
[----:B0-----:R-:W4:Y:S04]  /*a930*/  LDL.LU R106, [R1+0x1c] ;  /* 0x00001c00016a7983 */ /* 0x001f280000300800 */
[----:B------:R0:W-:Y:S04]  /*a940*/  STL [R1+0x68], R105 ;  /* 0x0000686901007387 */ /* 0x0001e80000100800 */
        /* <DEDUP_REMOVED lines=10> */
[----:B------:R-:W-:Y:S01]  /*a9f0*/  STL [R1+0x7c], R130 ;  /* 0x00007c8201007387 */ /* 0x000fe20000100800 */
[----:B------:R-:W-:Y:S02]  /*aa00*/  IADD3 R127, P2, PT, R127, UR18, RZ ;  /* 0x000000127f7f7c10 */ /* 0x000fe4000ff5e0ff */
[----:B------:R-:W-:Y:S01]  /*aa10*/  IADD3.X R126, PT, PT, R126, UR38, RZ, P3, !PT ;  /* 0x000000267e7e7c10 */ /* 0x000fe20009ffe4ff */
        /* <DEDUP_REMOVED lines=43> */
[----:B------:R0:W-:Y:S04]  /*acd0*/  STL [R1], R107 ;  /* 0x0000006b01007387 */ /* 0x0001e80000100800 */
[----:B------:R1:W-:Y:S01]  /*ace0*/  STL [R1+0x1c], R106 ;  /* 0x00001c6a01007387 */ /* 0x0003e20000100800 */
[----:B------:R-:W-:Y:S02]  /*acf0*/  IADD3.X R105, PT, PT, R105, UR38, RZ, P4, !PT ;  /* 0x0000002669697c10 */ /* 0x000fe4000a7fe4ff */
[----:B--2---:R-:W-:-:S03]  /*ad00*/  IADD3.X R104, PT, PT, R104, UR38, RZ, P5, !PT ;  /* 0x0000002668687c10 */ /* 0x004fc6000affe4ff */
[----:B------:R2:W-:Y:S01]  /*ad10*/  STL [R1+0x14], R105 ;  /* 0x0000146901007387 */ /* 0x0005e20000100800 */
[----:B------:R-:W-:Y:S02]  /*ad20*/  IADD3 R247, P5, PT, R247, UR18, RZ ;  /* 0x00000012f7f77c10 */ /* 0x000fe4000ffbe0ff */
[----:B---3--:R-:W-:Y:S01]  /*ad30*/  IADD3.X R102, PT, PT, R102, UR38, RZ, P6, !PT ;  /* 0x0000002666667c10 */ /* 0x008fe2000b7fe4ff */
[----:B0-----:R-:W3:Y:S01]  /*ad40*/  LDL.LU R107, [R1+0x134] ;  /* 0x00013400016b7983 */ /* 0x001ee20000300800 */
[----:B------:R-:W-:Y:S02]  /*ad50*/  IADD3.X R250, PT, PT, R250, UR38, RZ, P3, !PT ;  /* 0x00000026fafa7c10 */ /* 0x000fe40009ffe4ff */
[----:B------:R-:W-:Y:S01]  /*ad60*/  IADD3 R249, P4, PT, R249, UR18, RZ ;  /* 0x00000012f9f97c10 */ /* 0x000fe2000ff9e0ff */
[----:B------:R0:W-:Y:S04]  /*ad70*/  STL [R1+0xc], R104 ;  /* 0x00000c6801007387 */ /* 0x0001e80000100800 */
[----:B-1----:R-:W4:Y:S04]  /*ad80*/  LDL.LU R106, [R1+0x12c] ;  /* 0x00012c00016a7983 */ /* 0x002f280000300800 */
[----:B--2---:R-:W2:Y:S04]  /*ad90*/  LDL.LU R105, [R1+0x124] ;  /* 0x0001240001697983 */ /* 0x004ea80000300800 */
[----:B------:R1:W-:Y:S04]  /*ada0*/  STL [R1+0x4], R102 ;  /* 0x0000046601007387 */ /* 0x0003e80000100800 */
[----:B0-----:R-:W2:Y:S04]  /*adb0*/  LDL.LU R104, [R1+0x130] ;  /* 0x0001300001687983 */ /* 0x001ea80000300800 */
[----:B-1----:R-:W4:Y:S01]  /*adc0*/  LDL.LU R102, [R1+0x128] ;  /* 0x0001280001667983 */ /* 0x002f220000300800 */
[----:B------:R-:W-:-:S02]  /*add0*/  IADD3.X R246, PT, PT, R246, UR38, RZ, P5, !PT ;  /* 0x00000026f6f67c10 */ /* 0x000fc4000affe4ff */
[----:B------:R-:W-:-:S04]  /*ade0*/  IADD3 R236, P5, PT, R236, UR18, RZ ;  /* 0x00000012ecec7c10 */ /* 0x000fc8000ffbe0ff */
[----:B------:R-:W-:Y:S02]  /*adf0*/  IADD3.X R235, PT, PT, R235, UR38, RZ, P5, !PT ;  /* 0x00000026ebeb7c10 */ /* 0x000fe4000affe4ff */
[----:B------:R-:W-:-:S04]  /*ae00*/  IADD3 R226, P5, PT, R226, UR18, RZ ;  /* 0x00000012e2e27c10 */ /* 0x000fc8000ffbe0ff */
[----:B------:R-:W-:Y:S02]  /*ae10*/  IADD3.X R225, PT, PT, R225, UR38, RZ, P5, !PT ;  /* 0x00000026e1e17c10 */ /* 0x000fe4000affe4ff */
[----:B------:R-:W-:-:S04]  /*ae20*/  IADD3 R216, P5, PT, R216, UR18, RZ ;  /* 0x00000012d8d87c10 */ /* 0x000fc8000ffbe0ff */
[----:B------:R-:W-:Y:S02]  /*ae30*/  IADD3.X R215, PT, PT, R215, UR38, RZ, P5, !PT ;  /* 0x00000026d7d77c10 */ /* 0x000fe4000affe4ff */
[----:B------:R-:W-:-:S04]  /*ae40*/  IADD3 R206, P5, PT, R206, UR18, RZ ;  /* 0x00000012cece7c10 */ /* 0x000fc8000ffbe0ff */
[----:B------:R-:W-:Y:S02]  /*ae50*/  IADD3.X R205, PT, PT, R205, UR38, RZ, P5, !PT ;  /* 0x00000026cdcd7c10 */ /* 0x000fe4000affe4ff */
[----:B------:R-:W-:Y:S02]  /*ae60*/  IADD3 R245, P6, PT, R245, UR18, RZ ;  /* 0x00000012f5f57c10 */ /* 0x000fe4000ffde0ff */
[----:B------:R-:W-:Y:S02]  /*ae70*/  IADD3 R241, P3, PT, R241, UR18, RZ ;  /* 0x00000012f1f17c10 */ /* 0x000fe4000ff7e0ff */
[----:B------:R-:W-:Y:S02]  /*ae80*/  IADD3.X R252, PT, PT, R252, UR38, RZ, P2, !PT ;  /* 0x00000026fcfc7c10 */ /* 0x000fe400097fe4ff */
[----:B------:R-:W-:Y:S02]  /*ae90*/  IADD3 R243, P2, PT, R243, UR18, RZ ;  /* 0x00000012f3f37c10 */ /* 0x000fe4000ff5e0ff */
[----:B------:R-:W-:-:S02]  /*aea0*/  IADD3.X R248, PT, PT, R248, UR38, RZ, P4, !PT ;  /* 0x00000026f8f87c10 */ /* 0x000fc4000a7fe4ff */
[----:B------:R-:W-:Y:S02]  /*aeb0*/  IADD3.X R244, PT, PT, R244, UR38, RZ, P6, !PT ;  /* 0x00000026f4f47c10 */ /* 0x000fe4000b7fe4ff */
[----:B------:R-:W-:Y:S02]  /*aec0*/  IADD3.X R240, PT, PT, R240, UR38, RZ, P3, !PT ;  /* 0x00000026f0f07c10 */ /* 0x000fe40009ffe4ff */
[----:B------:R-:W-:Y:S02]  /*aed0*/  IADD3 R239, P4, PT, R239, UR18, RZ ;  /* 0x00000012efef7c10 */ /* 0x000fe4000ff9e0ff */
[----:B------:R-:W-:Y:S02]  /*aee0*/  IADD3 R234, P6, PT, R234, UR18, RZ ;  /* 0x00000012eaea7c10 */ /* 0x000fe4000ffde0ff */
[----:B------:R-:W-:Y:S02]  /*aef0*/  IADD3 R230, P3, PT, R230, UR18, RZ ;  /* 0x00000012e6e67c10 */ /* 0x000fe4000ff7e0ff */
[----:B------:R-:W-:-:S02]  /*af00*/  IADD3.X R242, PT, PT, R242, UR38, RZ, P2, !PT ;  /* 0x00000026f2f27c10 */ /* 0x000fc400097fe4ff */
[----:B------:R-:W-:Y:S02]  /*af10*/  IADD3 R232, P2, PT, R232, UR18, RZ ;  /* 0x00000012e8e87c10 */ /* 0x000fe4000ff5e0ff */
[----:B------:R-:W-:Y:S02]  /*af20*/  IADD3.X R237, PT, PT, R237, UR38, RZ, P4, !PT ;  /* 0x00000026eded7c10 */ /* 0x000fe4000a7fe4ff */
[----:B------:R-:W-:Y:S02]  /*af30*/  IADD3.X R233, PT, PT, R233, UR38, RZ, P6, !PT ;  /* 0x00000026e9e97c10 */ /* 0x000fe4000b7fe4ff */
[----:B------:R-:W-:Y:S02]  /*af40*/  IADD3.X R229, PT, PT, R229, UR38, RZ, P3, !PT ;  /* 0x00000026e5e57c10 */ /* 0x000fe40009ffe4ff */
[----:B------:R-:W-:Y:S02]  /*af50*/  IADD3 R228, P4, PT, R228, UR18, RZ ;  /* 0x00000012e4e47c10 */ /* 0x000fe4000ff9e0ff */
[----:B------:R-:W-:-:S02]  /*af60*/  IADD3 R224, P6, PT, R224, UR18, RZ ;  /* 0x00000012e0e07c10 */ /* 0x000fc4000ffde0ff */
[----:B------:R-:W-:Y:S02]  /*af70*/  IADD3 R220, P3, PT, R220, UR18, RZ ;  /* 0x00000012dcdc7c10 */ /* 0x000fe4000ff7e0ff */
[----:B------:R-:W-:Y:S02]  /*af80*/  IADD3.X R231, PT, PT, R231, UR38, RZ, P2, !PT ;  /* 0x00000026e7e77c10 */ /* 0x000fe400097fe4ff */
[----:B------:R-:W-:Y:S02]  /*af90*/  IADD3 R222, P2, PT, R222, UR18, RZ ;  /* 0x00000012dede7c10 */ /* 0x000fe4000ff5e0ff */
[----:B------:R-:W-:Y:S02]  /*afa0*/  IADD3.X R227, PT, PT, R227, UR38, RZ, P4, !PT ;  /* 0x00000026e3e37c10 */ /* 0x000fe4000a7fe4ff */
[----:B------:R-:W-:Y:S02]  /*afb0*/  IADD3.X R223, PT, PT, R223, UR38, RZ, P6, !PT ;  /* 0x00000026dfdf7c10 */ /* 0x000fe4000b7fe4ff */
[----:B------:R-:W-:-:S02]  /*afc0*/  IADD3.X R219, PT, PT, R219, UR38, RZ, P3, !PT ;  /* 0x00000026dbdb7c10 */ /* 0x000fc40009ffe4ff */
[----:B------:R-:W-:Y:S02]  /*afd0*/  IADD3 R218, P4, PT, R218, UR18, RZ ;  /* 0x00000012dada7c10 */ /* 0x000fe4000ff9e0ff */
        /* <DEDUP_REMOVED lines=17> */
[----:B------:R-:W-:Y:S02]  /*b0f0*/  IADD3.X R201, PT, PT, R201, UR38, RZ, P2, !PT ;  /* 0x00000026c9c97c10 */ /* 0x000fe400097fe4ff */
[----:B------:R-:W-:Y:S02]  /*b100*/  IADD3.X R197, PT, PT, R197, UR38, RZ, P4, !PT ;  /* 0x00000026c5c57c10 */ /* 0x000fe4000a7fe4ff */
[----:B------:R-:W-:Y:S02]  /*b110*/  IADD3.X R194, PT, PT, R194, UR25, RZ, P3, !PT ;  /* 0x00000019c2c27c10 */ /* 0x000fe40009ffe4ff */
[----:B------:R-:W-:Y:S02]  /*b120*/  IADD3 R193, P4, PT, R193, UR11, RZ ;  /* 0x0000000bc1c17c10 */ /* 0x000fe4000ff9e0ff */
[----:B------:R-:W-:Y:S02]  /*b130*/  IADD3 R182, P3, PT, R182, UR11, RZ ;  /* 0x0000000bb6b67c10 */ /* 0x000fe4000ff7e0ff */
[----:B------:R-:W-:-:S02]  /*b140*/  IADD3.X R191, PT, PT, R191, UR25, RZ, P4, !PT ;  /* 0x00000019bfbf7c10 */ /* 0x000fc4000a7fe4ff */
[----:B------:R-:W-:Y:S02]  /*b150*/  IADD3.X R180, PT, PT, R180, UR25, RZ, P3, !PT ;  /* 0x00000019b4b47c10 */ /* 0x000fe40009ffe4ff */
[----:B------:R-:W-:Y:S02]  /*b160*/  IADD3 R179, P4, PT, R179, UR11, RZ ;  /* 0x0000000bb3b37c10 */ /* 0x000fe4000ff9e0ff */
[----:B------:R-:W-:Y:S02]  /*b170*/  IADD3 R170, P3, PT, R170, UR11, RZ ;  /* 0x0000000baaaa7c10 */ /* 0x000fe4000ff7e0ff */
[----:B------:R-:W-:Y:S02]  /*b180*/  IADD3.X R178, PT, PT, R178, UR25, RZ, P4, !PT ;  /* 0x00000019b2b27c10 */ /* 0x000fe4000a7fe4ff */
[----:B------:R-:W-:Y:S02]  /*b190*/  IADD3.X R169, PT, PT, R169, UR25, RZ, P3, !PT ;  /* 0x00000019a9a97c10 */ /* 0x000fe40009ffe4ff */
[----:B------:R-:W-:-:S02]  /*b1a0*/  IADD3 R168, P4, PT, R168, UR11, RZ ;  /* 0x0000000ba8a87c10 */ /* 0x000fc4000ff9e0ff */
[----:B------:R-:W-:Y:S02]  /*b1b0*/  IADD3 R50, P3, PT, R50, UR11, RZ ;  /* 0x0000000b32327c10 */ /* 0x000fe4000ff7e0ff */
[----:B------:R-:W-:Y:S02]  /*b1c0*/  IADD3.X R52, PT, PT, R52, UR25, RZ, P4, !PT ;  /* 0x0000001934347c10 */ /* 0x000fe4000a7fe4ff */
[----:B------:R-:W-:Y:S02]  /*b1d0*/  IADD3.X R51, PT, PT, R51, UR25, RZ, P3, !PT ;  /* 0x0000001933337c10 */ /* 0x000fe40009ffe4ff */
[----:B-----5:R-:W-:Y:S02]  /*b1e0*/  IADD3 R23, P4, PT, R23, UR11, RZ ;  /* 0x0000000b17177c10 */ /* 0x020fe4000ff9e0ff */
        /* <DEDUP_REMOVED lines=27> */
[----:B---3--:R-:W-:-:S04]  /*b3a0*/  IADD3 R107, P5, PT, R107, UR11, RZ ;  /* 0x0000000b6b6b7c10 */ /* 0x008fc8000ffbe0ff */
[----:B--2---:R-:W-:Y:S02]  /*b3b0*/  IADD3.X R104, PT, PT, R104, UR25, RZ, P5, !PT ;  /* 0x0000001968687c10 */ /* 0x004fe4000affe4ff */
        /* <DEDUP_REMOVED lines=9> */
[----:B----4-:R-:W-:Y:S02]  /*b450*/  IADD3 R106, P6, PT, R106, UR11, RZ ;  /* 0x0000000b6a6a7c10 */ /* 0x010fe4000ffde0ff */
[----:B------:R-:W-:Y:S02]  /*b460*/  IADD3.X R72, PT, PT, R72, UR25, RZ, P5, !PT ;  /* 0x0000001948487c10 */ /* 0x000fe4000affe4ff */
[----:B------:R-:W-:Y:S02]  /*b470*/  IADD3 R44, P5, PT, R44, UR11, RZ ;  /* 0x0000000b2c2c7c10 */ /* 0x000fe4000ffbe0ff */
[----:B------:R-:W-:-:S02]  /*b480*/  IADD3 R105, P2, PT, R105, UR11, RZ ;  /* 0x0000000b69697c10 */ /* 0x000fc4000ff5e0ff */
[----:B------:R-:W-:Y:S02]  /*b490*/  IADD3.X R102, PT, PT, R102, UR25, RZ, P6, !PT ;  /* 0x0000001966667c10 */ /* 0x000fe4000b7fe4ff */
[----:B------:R-:W-:Y:S02]  /*b4a0*/  IADD3 R188, P6, PT, R188, UR11, RZ ;  /* 0x0000000bbcbc7c10 */ /* 0x000fe4000ffde0ff */
[----:B------:R-:W-:Y:S02]  /*b4b0*/  IADD3.X R46, PT, PT, R46, UR25, RZ, P5, !PT ;  /* 0x000000192e2e7c10 */ /* 0x000fe4000affe4ff */
        /* <DEDUP_REMOVED lines=18> */
[----:B------:R-:W-:Y:S02]  /*b5e0*/  IADD3 R48, P2, PT, R48, UR11, RZ ;  /* 0x0000000b30307c10 */ /* 0x000fe4000ff5e0ff */
[----:B------:R-:W-:Y:S02]  /*b5f0*/  IADD3.X R75, PT, PT, R75, UR25, RZ, P6, !PT ;  /* 0x000000194b4b7c10 */ /* 0x000fe4000b7fe4ff */
[----:B------:R-:W-:-:S02]  /*b600*/  IADD3 R45, P6, PT, R45, UR11, RZ ;  /* 0x0000000b2d2d7c10 */ /* 0x000fc4000ffde0ff */
[----:B------:R-:W-:Y:S02]  /*b610*/  IADD3.X R49, PT, PT, R49, UR25, RZ, P2, !PT ;  /* 0x0000001931317c10 */ /* 0x000fe400097fe4ff */
[----:B------:R-:W-:Y:S02]  /*b620*/  IADD3 R19, P2, PT, R19, UR11, RZ ;  /* 0x0000000b13137c10 */ /* 0x000fe4000ff5e0ff */
[----:B------:R-:W-:Y:S02]  /*b630*/  IADD3.X R47, PT, PT, R47, UR25, RZ, P6, !PT ;  /* 0x000000192f2f7c10 */ /* 0x000fe4000b7fe4ff */
[----:B------:R-:W-:Y:S01]  /*b640*/  IADD3.X R63, PT, PT, R63, UR25, RZ, P5, !PT ;  /* 0x000000193f3f7c10 */ /* 0x000fe2000affe4ff */
[----:B------:R-:W0:Y:S01]  /*b650*/  SYNCS.PHASECHK.TRANS64.TRYWAIT P5, [UR6], R101 ;  /* 0x00000065ff0075a7 */ /* 0x000e2200080a1106 */
[----:B------:R-:W-:Y:S02]  /*b660*/  IADD3 R18, P6, PT, R18, UR11, RZ ;  /* 0x0000000b12127c10 */ /* 0x000fe4000ffde0ff */
[----:B------:R-:W-:-:S02]  /*b670*/  IADD3.X R21, PT, PT, R21, UR25, RZ, P2, !PT ;  /* 0x0000001915157c10 */ /* 0x000fc400097fe4ff */
[----:B------:R-:W-:Y:S02]  /*b680*/  IADD3 R95, P2, PT, R95, UR11, RZ ;  /* 0x0000000b5f5f7c10 */ /* 0x000fe4000ff5e0ff */
[----:B------:R-:W-:Y:S02]  /*b690*/  IADD3.X R20, PT, PT, R20, UR25, RZ, P6, !PT ;  /* 0x0000001914147c10 */ /* 0x000fe4000b7fe4ff */
[----:B------:R-:W-:Y:S02]  /*b6a0*/  IADD3 R83, P6, PT, R83, UR11, RZ ;  /* 0x0000000b53537c10 */ /* 0x000fe4000ffde0ff */
[----:B------:R-:W-:Y:S02]  /*b6b0*/  IADD3.X R96, PT, PT, R96, UR25, RZ, P2, !PT ;  /* 0x0000001960607c10 */ /* 0x000fe400097fe4ff */
        /* <DEDUP_REMOVED lines=10> */
[----:B------:R-:W-:Y:S01]  /*b760*/  IADD3 R33, P6, PT, R33, UR11, RZ ;  /* 0x0000000b21217c10 */ /* 0x000fe2000ffde0ff */
[----:B------:R-:W-:Y:S01]  /*b770*/  STL [R1+0x134], R107 ;  /* 0x0001346b01007387 */ /* 0x000fe20000100800 */
[----:B------:R-:W-:Y:S02]  /*b780*/  IADD3.X R12, PT, PT, R12, UR25, RZ, P2, !PT ;  /* 0x000000190c0c7c10 */ /* 0x000fe400097fe4ff */
[----:B------:R-:W-:Y:S01]  /*b790*/  IADD3 R7, P2, PT, R7, UR11, RZ ;  /* 0x0000000b07077c10 */ /* 0x000fe2000ff5e0ff */
[----:B------:R-:W-:Y:S01]  /*b7a0*/  STL [R1+0x12c], R106 ;  /* 0x00012c6a01007387 */ /* 0x000fe20000100800 */
[----:B------:R-:W-:-:S02]  /*b7b0*/  IADD3.X R35, PT, PT, R35, UR25, RZ, P6, !PT ;  /* 0x0000001923237c10 */ /* 0x000fc4000b7fe4ff */
[----:B------:R-:W-:Y:S01]  /*b7c0*/  IADD3 R56, P4, PT, R56, UR11, RZ ;  /* 0x0000000b38387c10 */ /* 0x000fe2000ff9e0ff */
[----:B------:R-:W-:Y:S01]  /*b7d0*/  STL [R1+0x124], R105 ;  /* 0x0001246901007387 */ /* 0x000fe20000100800 */
[----:B------:R-:W-:Y:S02]  /*b7e0*/  IADD3 R32, P6, PT, R32, UR11, RZ ;  /* 0x0000000b20207c10 */ /* 0x000fe4000ffde0ff */
[----:B------:R-:W-:Y:S01]  /*b7f0*/  IADD3 R89, P3, PT, R89, UR11, RZ ;  /* 0x0000000b59597c10 */ /* 0x000fe2000ff7e0ff */
[----:B------:R-:W-:Y:S01]  /*b800*/  STL [R1+0x130], R104 ;  /* 0x0001306801007387 */ /* 0x000fe20000100800 */
[----:B------:R-:W-:-:S03]  /*b810*/  IADD3.X R9, PT, PT, R9, UR25, RZ, P2, !PT ;  /* 0x0000001909097c10 */ /* 0x000fc600097fe4ff */
[----:B------:R1:W-:Y:S01]  /*b820*/  STL [R1+0x128], R102 ;  /* 0x0001286601007387 */ /* 0x0003e20000100800 */
[----:B------:R-:W-:Y:S02]  /*b830*/  IADD3 R6, P2, PT, R6, UR11, RZ ;  /* 0x0000000b06067c10 */ /* 0x000fe4000ff5e0ff */
[----:B------:R-:W-:Y:S02]  /*b840*/  IADD3.X R58, PT, PT, R58, UR25, RZ, P4, !PT ;  /* 0x000000193a3a7c10 */ /* 0x000fe4000a7fe4ff */
[----:B------:R-:W-:Y:S02]  /*b850*/  IADD3.X R34, PT, PT, R34, UR25, RZ, P6, !PT ;  /* 0x0000001922227c10 */ /* 0x000fe4000b7fe4ff */
[----:B------:R-:W-:Y:S02]  /*b860*/  IADD3.X R90, PT, PT, R90, UR25, RZ, P3, !PT ;  /* 0x000000195a5a7c10 */ /* 0x000fe40009ffe4ff */
[----:B-1----:R-:W-:Y:S02]  /*b870*/  SHF.R.U32.HI R102, RZ, 0x6, R103 ;  /* 0x00000006ff667819 */ /* 0x002fe40000011667 */
[----:B------:R-:W-:-:S02]  /*b880*/  IADD3 R55, P4, PT, R55, UR11, RZ ;  /* 0x0000000b37377c10 */ /* 0x000fc4000ff9e0ff */
[----:B------:R-:W-:Y:S02]  /*b890*/  IADD3 R30, P6, PT, R30, UR11, RZ ;  /* 0x0000000b1e1e7c10 */ /* 0x000fe4000ffde0ff */
[----:B------:R-:W-:Y:S02]  /*b8a0*/  IADD3 R77, P3, PT, R77, UR11, RZ ;  /* 0x0000000b4d4d7c10 */ /* 0x000fe4000ff7e0ff */
[----:B------:R-:W-:Y:S02]  /*b8b0*/  SGXT.U32 R102, R102, 0x1 ;  /* 0x000000016666781a */ /* 0x000fe40000000000 */
[----:B------:R-:W-:Y:S02]  /*b8c0*/  IADD3.X R8, PT, PT, R8, UR25, RZ, P2, !PT ;  /* 0x0000001908087c10 */ /* 0x000fe400097fe4ff */
[----:B------:R-:W-:Y:S02]  /*b8d0*/  IADD3 R3, P2, PT, R3, UR11, RZ ;  /* 0x0000000b03037c10 */ /* 0x000fe4000ff5e0ff */
[----:B------:R-:W-:-:S02]  /*b8e0*/  IADD3.X R57, PT, PT, R57, UR25, RZ, P4, !PT ;  /* 0x0000001939397c10 */ /* 0x000fc4000a7fe4ff */
[----:B------:R-:W-:Y:S02]  /*b8f0*/  IADD3.X R31, PT, PT, R31, UR25, RZ, P6, !PT ;  /* 0x000000191f1f7c10 */ /* 0x000fe4000b7fe4ff */
[----:B------:R-:W-:Y:S02]  /*b900*/  IADD3.X R78, PT, PT, R78, UR25, RZ, P3, !PT ;  /* 0x000000194e4e7c10 */ /* 0x000fe40009ffe4ff */
[----:B------:R-:W-:Y:S02]  /*b910*/  IADD3 R53, P4, PT, R53, UR11, RZ ;  /* 0x0000000b35357c10 */ /* 0x000fe4000ff9e0ff */
[----:B------:R-:W-:Y:S02]  /*b920*/  LOP3.LUT R102, R102, 0x2, RZ, 0xfc, !PT ;  /* 0x0000000266667812 */ /* 0x000fe400078efcff */
[----:B------:R-:W-:Y:S02]  /*b930*/  IADD3 R28, P6, PT, R28, UR11, RZ ;  /* 0x0000000b1c1c7c10 */ /* 0x000fe4000ffde0ff */
[----:B------:R-:W-:-:S02]  /*b940*/  IADD3 R2, P3, PT, R2, UR11, RZ ;  /* 0x0000000b02027c10 */ /* 0x000fc4000ff7e0ff */
[----:B------:R-:W-:Y:S02]  /*b950*/  IADD3.X R5, PT, PT, R5, UR25, RZ, P2, !PT ;  /* 0x0000001905057c10 */ /* 0x000fe400097fe4ff */
[----:B------:R-:W-:Y:S02]  /*b960*/  ISETP.GE.AND P2, PT, R102, UR22, PT ;  /* 0x0000001666007c0c */ /* 0x000fe4000bf46270 */
[----:B------:R-:W-:Y:S02]  /*b970*/  IADD3.X R54, PT, PT, R54, UR25, RZ, P4, !PT ;  /* 0x0000001936367c10 */ /* 0x000fe4000a7fe4ff */
[----:B------:R-:W-:Y:S02]  /*b980*/  IADD3.X R29, PT, PT, R29, UR25, RZ, P6, !PT ;  /* 0x000000191d1d7c10 */ /* 0x000fe4000b7fe4ff */
[----:B------:R-:W-:Y:S01]  /*b990*/  IADD3.X R4, PT, PT, R4, UR25, RZ, P3, !PT ;  /* 0x0000001904047c10 */ /* 0x000fe20009ffe4ff */
[----:B0-----:R-:W-:Y:S06]  /*b9a0*/  @!P5 BRA `(.L_x_8) ;  /* 0x0000005800bcd947 */ /* 0x001fec0003800000 */
.L_x_16:
[----:B------:R-:W0:Y:S01]  /*b9b0*/  S2R R119, SR_TID.X ;  /* 0x0000000000777919 */ /* 0x000e220000002100 */
[----:B------:R-:W-:Y:S02]  /*b9c0*/  PRMT R164, RZ, 0x7610, R164 ;  /* 0x00007610ffa47816 */ /* 0x000fe400000000a4 */
[----:B------:R-:W-:Y:S01]  /*b9d0*/  PRMT R116, RZ, 0x7610, R116 ;  /* 0x00007610ff747816 */ /* 0x000fe20000000074 */
[----:B------:R-:W1:Y:S01]  /*b9e0*/  S2R R102, SR_TID.X ;  /* 0x0000000000667919 */ /* 0x000e620000002100 */
[----:B------:R-:W2:Y:S02]  /*b9f0*/  S2R R103, SR_TID.X ;  /* 0x0000000000677919 */ /* 0x000ea40000002100 */
[----:B------:R-:W3:Y:S04]  /*ba00*/  @!P2 LDG.E.U8 R164, desc[UR20][R28.64] ;  /* 0x000000141ca4a981 */ /* 0x000ee8000c1e1100 */
[----:B------:R4:W-:Y:S01]  /*ba10*/  STL [R1+0x148], R227 ;  /* 0x000148e301007387 */ /* 0x0009e20000100800 */
[----:B------:R-:W-:-:S03]  /*ba20*/  PRMT R148, RZ, 0x7610, R148 ;  /* 0x00007610ff947816 */ /* 0x000fc60000000094 */
[----:B------:R-:W-:Y:S04]  /*ba30*/  STL [R1+0x144], R245 ;  /* 0x000144f501007387 */ /* 0x000fe80000100800 */
[----:B------:R0:W-:Y:S04]  /*ba40*/  STL [R1+0x140], R244 ;  /* 0x000140f401007387 */ /* 0x0001e80000100800 */
[----:B------:R1:W-:Y:S01]  /*ba50*/  STL [R1+0x13c], R0 ;  /* 0x00013c0001007387 */ /* 0x0003e20000100800 */
[----:B0-----:R-:W-:-:S03]  /*ba60*/  SHF.R.U32.HI R118, RZ, 0x6, R119 ;  /* 0x00000006ff767819 */ /* 0x001fc60000011677 */
[----:B----4-:R-:W4:Y:S01]  /*ba70*/  LDL R227, [R1+0x128] ;  /* 0x0001280001e37983 */ /* 0x010f220000100800 */
[----:B------:R-:W-:-:S03]  /*ba80*/  SGXT.U32 R118, R118, 0x1 ;  /* 0x000000017676781a */ /* 0x000fc60000000000 */
[----:B------:R-:W3:Y:S01]  /*ba90*/  LDL R121, [R1+0x12c] ;  /* 0x00012c0001797983 */ /* 0x000ee20000100800 */
[----:B-1----:R-:W-:Y:S02]  /*baa0*/  SHF.R.U32.HI R102, RZ, 0x6, R102 ;  /* 0x00000006ff667819 */ /* 0x002fe40000011666 */
[----:B------:R-:W-:Y:S02]  /*bab0*/  LOP3.LUT R118, R118, 0xc, RZ, 0xfc, !PT ;  /* 0x0000000c76767812 */ /* 0x000fe400078efcff */
[----:B------:R-:W-:Y:S02]  /*bac0*/  SGXT.U32 R102, R102, 0x1 ;  /* 0x000000016666781a */ /* 0x000fe40000000000 */
[----:B------:R-:W-:Y:S02]  /*bad0*/  ISETP.GE.AND P2, PT, R118, UR22, PT ;  /* 0x0000001676007c0c */ /* 0x000fe4000bf46270 */
[----:B------:R-:W0:Y:S01]  /*bae0*/  S2R R118, SR_TID.X ;  /* 0x0000000000767919 */ /* 0x000e220000002100 */
[----:B------:R-:W-:-:S04]  /*baf0*/  LOP3.LUT R102, R102, 0x4, RZ, 0xfc, !PT ;  /* 0x0000000466667812 */ /* 0x000fc800078efcff */
[----:B------:R-:W-:Y:S02]  /*bb00*/  ISETP.GE.AND P5, PT, R102, UR22, PT ;  /* 0x0000001666007c0c */ /* 0x000fe4000bfa6270 */
[--C-:B--2---:R-:W-:Y:S02]  /*bb10*/  SHF.R.U32.HI R102, RZ, 0x6, R103.reuse ;  /* 0x00000006ff667819 */ /* 0x104fe40000011667 */
[----:B------:R-:W-:Y:S02]  /*bb20*/  SHF.R.U32.HI R103, RZ, 0x6, R103 ;  /* 0x00000006ff677819 */ /* 0x000fe40000011667 */
[----:B------:R-:W-:Y:S02]  /*bb30*/  SGXT.U32 R102, R102, 0x1 ;  /* 0x000000016666781a */ /* 0x000fe40000000000 */
[----:B------:R-:W-:Y:S02]  /*bb40*/  SGXT.U32 R103, R103, 0x1 ;  /* 0x000000016767781a */ /* 0x000fe40000000000 */
[----:B------:R-:W-:-:S02]  /*bb50*/  LOP3.LUT R102, R102, 0x8, RZ, 0xfc, !PT ;  /* 0x0000000866667812 */ /* 0x000fc400078efcff */
[----:B------:R-:W-:Y:S02]  /*bb60*/  LOP3.LUT R103, R103, 0x6, RZ, 0xfc, !PT ;  /* 0x0000000667677812 */ /* 0x000fe400078efcff */
[----:B------:R-:W-:Y:S01]  /*bb70*/  ISETP.GE.AND P3, PT, R102, UR22, PT ;  /* 0x0000001666007c0c */ /* 0x000fe2000bf66270 */
[----:B------:R-:W-:Y:S01]  /*bb80*/  @!P0 IMAD.MOV.U32 R102, RZ, RZ, R2 ;  /* 0x000000ffff668224 */ /* 0x000fe200078e0002 */
[----:B------:R-:W-:Y:S01]  /*bb90*/  ISETP.GE.AND P4, PT, R103, UR22, PT ;  /* 0x0000001667007c0c */ /* 0x000fe2000bf86270 */
[----:B------:R-:W-:-:S05]  /*bba0*/  @!P0 IMAD.MOV.U32 R103, RZ, RZ, R4 ;  /* 0x000000ffff678224 */ /* 0x000fca00078e0004 */
[----:B------:R1:W2:Y:S01]  /*bbb0*/  @!P0 LDG.E.U8 R116, desc[UR20][R102.64] ;  /* 0x0000001466748981 */ /* 0x0002a2000c1e1100 */
[----:B------:R-:W-:Y:S02]  /*bbc0*/  PRMT R244, RZ, 0x7610, R244 ;  /* 0x00007610fff47816 */ /* 0x000fe400000000f4 */
[----:B------:R-:W-:Y:S02]  /*bbd0*/  SHF.R.U32.HI R119, RZ, 0x6, R119 ;  /* 0x00000006ff777819 */ /* 0x000fe40000011677 */
[----:B0-----:R-:W-:Y:S02]  /*bbe0*/  LEA.HI R0, R118, 0xe, RZ, 0x1a ;  /* 0x0000000e76007811 */ /* 0x001fe400078fd0ff */
[----:B------:R-:W-:Y:S01]  /*bbf0*/  SGXT.U32 R119, R119, 0x1 ;  /* 0x000000017777781a */ /* 0x000fe20000000000 */
[----:B-1----:R-:W-:Y:S01]  /*bc00*/  @!P5 IMAD.MOV.U32 R102, RZ, RZ, R53 ;  /* 0x000000ffff66d224 */ /* 0x002fe200078e0035 */
[----:B------:R-:W-:Y:S01]  /*bc10*/  PRMT R120, RZ, 0x7610, R120 ;  /* 0x00007610ff787816 */ /* 0x000fe20000000078 */
[----:B------:R-:W-:Y:S01]  /*bc20*/  @!P5 IMAD.MOV.U32 R103, RZ, RZ, R54 ;  /* 0x000000ffff67d224 */ /* 0x000fe200078e0036 */
[----:B------:R-:W-:-:S04]  /*bc30*/  LOP3.LUT R119, R119, 0xa, RZ, 0xfc, !PT ;  /* 0x0000000a77777812 */ /* 0x000fc800078efcff */
[----:B------:R0:W2:Y:S01]  /*bc40*/  @!P5 LDG.E.U8 R148, desc[UR20][R102.64] ;  /* 0x000000146694d981 */ /* 0x0000a2000c1e1100 */
[----:B------:R-:W-:Y:S02]  /*bc50*/  ISETP.GE.AND P5, PT, R0, UR22, PT ;  /* 0x0000001600007c0c */ /* 0x000fe4000bfa6270 */
[--C-:B------:R-:W-:Y:S02]  /*bc60*/  SHF.R.U32.HI R0, RZ, 0x6, R118.reuse ;  /* 0x00000006ff007819 */ /* 0x100fe40000011676 */
[----:B------:R-:W-:-:S04]  /*bc70*/  SHF.R.U32.HI R118, RZ, 0x6, R118 ;  /* 0x00000006ff767819 */ /* 0x000fc80000011676 */
[----:B------:R-:W-:Y:S01]  /*bc80*/  SGXT.U32 R118, R118, 0x1 ;  /* 0x000000017676781a */ /* 0x000fe20000000000 */
[----:B0-----:R-:W-:Y:S02]  /*bc90*/  @!P4 IMAD.MOV.U32 R102, RZ, RZ, R77 ;  /* 0x000000ffff66c224 */ /* 0x001fe400078e004d */
[----:B------:R-:W-:Y:S01]  /*bca0*/  @!P4 IMAD.MOV.U32 R103, RZ, RZ, R78 ;  /* 0x000000ffff67c224 */ /* 0x000fe200078e004e */
[----:B------:R-:W-:-:S04]  /*bcb0*/  LOP3.LUT R118, R118, 0x10, RZ, 0xfc, !PT ;  /* 0x0000001076767812 */ /* 0x000fc800078efcff */
[----:B------:R0:W2:Y:S01]  /*bcc0*/  @!P4 LDG.E.U8 R244, desc[UR20][R102.64] ;  /* 0x0000001466f4c981 */ /* 0x0000a2000c1e1100 */
[----:B------:R-:W-:Y:S02]  /*bcd0*/  ISETP.GE.AND P4, PT, R118, UR22, PT ;  /* 0x0000001676007c0c */ /* 0x000fe4000bf86270 */
[----:B------:R-:W1:Y:S01]  /*bce0*/  S2R R118, SR_TID.X ;  /* 0x0000000000767919 */ /* 0x000e620000002100 */
[----:B------:R-:W-:Y:S01]  /*bcf0*/  SGXT.U32 R0, R0, 0x1 ;  /* 0x000000010000781a */ /* 0x000fe20000000000 */
[----:B0-----:R-:W-:Y:S02]  /*bd00*/  @!P3 IMAD.MOV.U32 R102, RZ, RZ, R3 ;  /* 0x000000ffff66b224 */ /* 0x001fe400078e0003 */
[----:B------:R-:W-:Y:S01]  /*bd10*/  @!P3 IMAD.MOV.U32 R103, RZ, RZ, R5 ;  /* 0x000000ffff67b224 */ /* 0x000fe200078e0005 */
[----:B------:R-:W-:Y:S02]  /*bd20*/  LOP3.LUT R0, R0, 0x12, RZ, 0xfc, !PT ;  /* 0x0000001200007812 */ /* 0x000fe400078efcff */
[----:B------:R-:W-:-:S02]  /*bd30*/  ISETP.GE.AND P0, PT, R119, UR22, PT ;  /* 0x0000001677007c0c */ /* 0x000fc4000bf06270 */
[----:B------:R0:W2:Y:S01]  /*bd40*/  @!P3 LDG.E.U8 R120, desc[UR20][R102.64] ;  /* 0x000000146678b981 */ /* 0x0000a2000c1e1100 */
[----:B------:R-:W-:Y:S02]  /*bd50*/  ISETP.GE.AND P3, PT, R0, UR22, PT ;  /* 0x0000001600007c0c */ /* 0x000fe4000bf66270 */
[----:B------:R-:W-:Y:S01]  /*bd60*/  PRMT R163, RZ, 0x7610, R163 ;  /* 0x00007610ffa37816 */ /* 0x000fe200000000a3 */
[----:B------:R-:W2:Y:S07]  /*bd70*/  LDL R119, [R1+0x124] ;  /* 0x0001240001777983 */ /* 0x000eae0000100800 */
[----:B------:R-:W2:Y:S01]  /*bd80*/  @!P0 LDG.E.U8 R163, desc[UR20][R30.64] ;  /* 0x000000141ea38981 */ /* 0x000ea2000c1e1100 */
[----:B-1----:R-:W-:-:S02]  /*bd90*/  SHF.R.U32.HI R0, RZ, 0x6, R118 ;  /* 0x00000006ff007819 */ /* 0x002fc40000011676 */
[----:B------:R-:W-:-:S04]  /*bda0*/  SHF.R.U32.HI R118, RZ, 0x6, R118 ;  /* 0x00000006ff767819 */ /* 0x000fc80000011676 */
[----:B------:R-:W-:-:S04]  /*bdb0*/  SGXT.U32 R118, R118, 0x1 ;  /* 0x000000017676781a */ /* 0x000fc80000000000 */
[----:B------:R-:W-:-:S04]  /*bdc0*/  LOP3.LUT R118, R118, 0x14, RZ, 0xfc, !PT ;  /* 0x0000001476767812 */ /* 0x000fc800078efcff */
[----:B------:R-:W-:Y:S02]  /*bdd0*/  ISETP.GE.AND P0, PT, R118, UR22, PT ;  /* 0x0000001676007c0c */ /* 0x000fe4000bf06270 */
[----:B------:R-:W1:Y:S01]  /*bde0*/  S2R R118, SR_TID.X ;  /* 0x0000000000767919 */ /* 0x000e620000002100 */
[----:B------:R-:W-:Y:S01]  /*bdf0*/  SGXT.U32 R0, R0, 0x1 ;  /* 0x000000010000781a */ /* 0x000fe20000000000 */
[----:B0-----:R-:W-:Y:S01]  /*be00*/  @!P2 IMAD.MOV.U32 R102, RZ, RZ, R55 ;  /* 0x000000ffff66a224 */ /* 0x001fe200078e0037 */
[----:B------:R-:W-:Y:S01]  /*be10*/  PRMT R147, RZ, 0x7610, R147 ;  /* 0x00007610ff937816 */ /* 0x000fe20000000093 */
[----:B------:R-:W-:Y:S01]  /*be20*/  @!P2 IMAD.MOV.U32 R103, RZ, RZ, R57 ;  /* 0x000000ffff67a224 */ /* 0x000fe200078e0039 */
[----:B------:R-:W-:-:S04]  /*be30*/  LOP3.LUT R0, R0, 0x16, RZ, 0xfc, !PT ;  /* 0x0000001600007812 */ /* 0x000fc800078efcff */
[----:B------:R0:W2:Y:S01]  /*be40*/  @!P2 LDG.E.U8 R147, desc[UR20][R102.64] ;  /* 0x000000146693a981 */ /* 0x0000a2000c1e1100 */
[----:B------:R-:W-:Y:S02]  /*be50*/  ISETP.GE.AND P2, PT, R0, UR22, PT ;  /* 0x0000001600007c0c */ /* 0x000fe4000bf46270 */
[----:B------:R-:W-:Y:S01]  /*be60*/  PRMT R238, RZ, 0x7610, R238 ;  /* 0x00007610ffee7816 */ /* 0x000fe200000000ee */
[----:B0-----:R-:W-:Y:S02]  /*be70*/  @!P5 IMAD.MOV.U32 R102, RZ, RZ, R89 ;  /* 0x000000ffff66d224 */ /* 0x001fe400078e0059 */
[----:B------:R-:W-:-:S05]  /*be80*/  @!P5 IMAD.MOV.U32 R103, RZ, RZ, R90 ;  /* 0x000000ffff67d224 */ /* 0x000fca00078e005a */
[----:B------:R0:W2:Y:S01]  /*be90*/  @!P5 LDG.E.U8 R238, desc[UR20][R102.64] ;  /* 0x0000001466eed981 */ /* 0x0000a2000c1e1100 */
[----:B-1----:R-:W-:-:S04]  /*bea0*/  SHF.R.U32.HI R0, RZ, 0x6, R118 ;  /* 0x00000006ff007819 */ /* 0x002fc80000011676 */
[----:B------:R-:W-:-:S04]  /*beb0*/  SGXT.U32 R0, R0, 0x1 ;  /* 0x000000010000781a */ /* 0x000fc80000000000 */
[----:B------:R-:W-:-:S04]  /*bec0*/  LOP3.LUT R0, R0, 0x18, RZ, 0xfc, !PT ;  /* 0x0000001800007812 */ /* 0x000fc800078efcff */
[----:B------:R-:W-:Y:S02]  /*bed0*/  ISETP.GE.AND P5, PT, R0, UR22, PT ;  /* 0x0000001600007c0c */ /* 0x000fe4000bfa6270 */
[--C-:B------:R-:W-:Y:S02]  /*bee0*/  SHF.R.U32.HI R0, RZ, 0x6, R118.reuse ;  /* 0x00000006ff007819 */ /* 0x100fe40000011676 */
[----:B------:R-:W-:Y:S01]  /*bef0*/  SHF.R.U32.HI R118, RZ, 0x6, R118 ;  /* 0x00000006ff767819 */ /* 0x000fe20000011676 */
[----:B0-----:R-:W-:Y:S01]  /*bf00*/  @!P4 IMAD.MOV.U32 R102, RZ, RZ, R6 ;  /* 0x000000ffff66c224 */ /* 0x001fe200078e0006 */
[----:B------:R-:W-:Y:S02]  /*bf10*/  PRMT R123, RZ, 0x7610, R123 ;  /* 0x00007610ff7b7816 */ /* 0x000fe4000000007b */
[----:B------:R-:W-:Y:S01]  /*bf20*/  SGXT.U32 R118, R118, 0x1 ;  /* 0x000000017676781a */ /* 0x000fe20000000000 */
[----:B------:R-:W-:-:S03]  /*bf30*/  @!P4 IMAD.MOV.U32 R103, RZ, RZ, R8 ;  /* 0x000000ffff67c224 */ /* 0x000fc600078e0008 */
[----:B------:R-:W-:Y:S02]  /*bf40*/  LOP3.LUT R118, R118, 0x1a, RZ, 0xfc, !PT ;  /* 0x0000001a76767812 */ /* 0x000fe400078efcff */
[----:B------:R0:W2:Y:S02]  /*bf50*/  @!P4 LDG.E.U8 R123, desc[UR20][R102.64] ;  /* 0x00000014667bc981 */ /* 0x0000a4000c1e1100 */
[----:B------:R-:W-:Y:S02]  /*bf60*/  ISETP.GE.AND P4, PT, R118, UR22, PT ;  /* 0x0000001676007c0c */ /* 0x000fe4000bf86270 */
[----:B------:R-:W1:Y:S01]  /*bf70*/  S2R R118, SR_TID.X ;  /* 0x0000000000767919 */ /* 0x000e620000002100 */
[----:B------:R-:W-:Y:S02]  /*bf80*/  SGXT.U32 R0, R0, 0x1 ;  /* 0x000000010000781a */ /* 0x000fe40000000000 */
[----:B------:R-:W-:Y:S01]  /*bf90*/  PRMT R162, RZ, 0x7610, R162 ;  /* 0x00007610ffa27816 */ /* 0x000fe200000000a2 */
[----:B0-----:R-:W-:-:S02]  /*bfa0*/  @!P3 IMAD.MOV.U32 R102, RZ, RZ, R32 ;  /* 0x000000ffff66b224 */ /* 0x001fc400078e0020 */
[----:B------:R-:W-:Y:S01]  /*bfb0*/  @!P3 IMAD.MOV.U32 R103, RZ, RZ, R34 ;  /* 0x000000ffff67b224 */ /* 0x000fe200078e0022 */
[----:B------:R-:W-:Y:S02]  /*bfc0*/  LOP3.LUT R0, R0, 0x1c, RZ, 0xfc, !PT ;  /* 0x0000001c00007812 */ /* 0x000fe400078efcff */
[----:B------:R-:W-:Y:S02]  /*bfd0*/  PRMT R146, RZ, 0x7610, R146 ;  /* 0x00007610ff927816 */ /* 0x000fe40000000092 */
[----:B------:R0:W2:Y:S01]  /*bfe0*/  @!P3 LDG.E.U8 R162, desc[UR20][R102.64] ;  /* 0x0000001466a2b981 */ /* 0x0000a2000c1e1100 */
[----:B------:R-:W-:Y:S01]  /*bff0*/  ISETP.GE.AND P3, PT, R0, UR22, PT ;  /* 0x0000001600007c0c */ /* 0x000fe2000bf66270 */
[----:B0-----:R-:W-:Y:S02]  /*c000*/  @!P0 IMAD.MOV.U32 R102, RZ, RZ, R56 ;  /* 0x000000ffff668224 */ /* 0x001fe400078e0038 */
[----:B------:R-:W-:-:S05]  /*c010*/  @!P0 IMAD.MOV.U32 R103, RZ, RZ, R58 ;  /* 0x000000ffff678224 */ /* 0x000fca00078e003a */
[----:B------:R0:W2:Y:S01]  /*c020*/  @!P0 LDG.E.U8 R146, desc[UR20][R102.64] ;  /* 0x0000001466928981 */ /* 0x0000a2000c1e1100 */
[----:B-1----:R-:W-:Y:S02]  /*c030*/  SHF.R.U32.HI R0, RZ, 0x6, R118 ;  /* 0x00000006ff007819 */ /* 0x002fe40000011676 */
[----:B------:R-:W-:-:S04]  /*c040*/  LEA.HI R118, R118, 0x1e, RZ, 0x1a ;  /* 0x0000001e76767811 */ /* 0x000fc800078fd0ff */
        /* <DEDUP_REMOVED lines=31> */
[----:B------:R-:W-:-:S04]  /*c240*/  LOP3.LUT R0, R0, 0x26, RZ, 0xfc, !PT ;  /* 0x0000002600007812 */ /* 0x000fc800078efcff */
[----:B------:R0:W2:Y:S01]  /*c250*/  @!P3 LDG.E.U8 R145, desc[UR20][R102.64] ;  /* 0x000000146691b981 */ /* 0x0000a2000c1e1100 */
[----:B------:R-:W-:Y:S02]  /*c260*/  ISETP.GE.AND P3, PT, R0, UR22, PT ;  /* 0x0000001600007c0c */ /* 0x000fe4000bf66270 */
[----:B------:R-:W-:Y:S01]  /*c270*/  PRMT R187, RZ, 0x7610, R187 ;  /* 0x00007610ffbb7816 */ /* 0x000fe200000000bb */
[----:B0-----:R-:W-:Y:S01]  /*c280*/  @!P0 IMAD.MOV.U32 R102, RZ, RZ, R91 ;  /* 0x000000ffff668224 */ /* 0x001fe200078e005b */
[--C-:B-1----:R-:W-:Y:S02]  /*c290*/  SHF.R.U32.HI R0, RZ, 0x6, R118.reuse ;  /* 0x00000006ff007819 */ /* 0x102fe40000011676 */
[----:B------:R-:W-:Y:S01]  /*c2a0*/  SHF.R.U32.HI R118, RZ, 0x6, R118 ;  /* 0x00000006ff767819 */ /* 0x000fe20000011676 */
[----:B------:R-:W-:-:S03]  /*c2b0*/  @!P0 IMAD.MOV.U32 R103, RZ, RZ, R92 ;  /* 0x000000ffff678224 */ /* 0x000fc600078e005c */
[----:B------:R-:W-:Y:S02]  /*c2c0*/  SGXT.U32 R118, R118, 0x1 ;  /* 0x000000017676781a */ /* 0x000fe40000000000 */
[----:B------:R0:W2:Y:S02]  /*c2d0*/  @!P0 LDG.E.U8 R187, desc[UR20][R102.64] ;  /* 0x0000001466bb8981 */ /* 0x0000a4000c1e1100 */
        /* <DEDUP_REMOVED lines=10> */
[----:B------:R-:W-:Y:S02]  /*c380*/  PRMT R160, RZ, 0x7610, R160 ;  /* 0x00007610ffa07816 */ /* 0x000fe400000000a0 */
[----:B------:R-:W-:-:S04]  /*c390*/  PRMT R144, RZ, 0x7610, R144 ;  /* 0x00007610ff907816 */ /* 0x000fc80000000090 */
[----:B------:R-:W2:Y:S01]  /*c3a0*/  @!P5 LDG.E.U8 R160, desc[UR20][R36.64] ;  /* 0x0000001424a0d981 */ /* 0x000ea2000c1e1100 */
[----:B0-----:R-:W-:Y:S01]  /*c3b0*/  @!P4 IMAD.MOV.U32 R102, RZ, RZ, R61 ;  /* 0x000000ffff66c224 */ /* 0x001fe200078e003d */
[----:B-1----:R-:W-:-:S04]  /*c3c0*/  SHF.R.U32.HI R0, RZ, 0x6, R118 ;  /* 0x00000006ff007819 */ /* 0x002fc80000011676 */
[----:B------:R-:W-:-:S04]  /*c3d0*/  SGXT.U32 R0, R0, 0x1 ;  /* 0x000000010000781a */ /* 0x000fc80000000000 */
[----:B------:R-:W-:Y:S01]  /*c3e0*/  LOP3.LUT R0, R0, 0x2c, RZ, 0xfc, !PT ;  /* 0x0000002c00007812 */ /* 0x000fe200078efcff */
[----:B------:R-:W-:-:S03]  /*c3f0*/  @!P4 IMAD.MOV.U32 R103, RZ, RZ, R63 ;  /* 0x000000ffff67c224 */ /* 0x000fc600078e003f */
[----:B------:R-:W-:Y:S02]  /*c400*/  ISETP.GE.AND P5, PT, R0, UR22, PT ;  /* 0x0000001600007c0c */ /* 0x000fe4000bfa6270 */
[----:B------:R-:W-:Y:S01]  /*c410*/  SHF.R.U32.HI R0, RZ, 0x6, R118 ;  /* 0x00000006ff007819 */ /* 0x000fe20000011676 */
[----:B------:R0:W2:Y:S01]  /*c420*/  @!P4 LDG.E.U8 R144, desc[UR20][R102.64] ;  /* 0x000000146690c981 */ /* 0x0000a2000c1e1100 */
[----:B------:R-:W-:-:S04]  /*c430*/  LEA.HI R118, R118, 0x2e, RZ, 0x1a ;  /* 0x0000002e76767811 */ /* 0x000fc800078fd0ff */
[----:B------:R-:W-:Y:S02]  /*c440*/  ISETP.GE.AND P4, PT, R118, UR22, PT ;  /* 0x0000001676007c0c */ /* 0x000fe4000bf86270 */
[----:B------:R-:W1:Y:S01]  /*c450*/  S2R R118, SR_TID.X ;  /* 0x0000000000767919 */ /* 0x000e620000002100 */
[----:B------:R-:W-:Y:S02]  /*c460*/  SGXT.U32 R0, R0, 0x1 ;  /* 0x000000010000781a */ /* 0x000fe40000000000 */
[----:B------:R-:W-:Y:S01]  /*c470*/  PRMT R186, RZ, 0x7610, R186 ;  /* 0x00007610ffba7816 */ /* 0x000fe200000000ba */
[----:B0-----:R-:W-:Y:S02]  /*c480*/  @!P3 IMAD.MOV.U32 R102, RZ, RZ, R81 ;  /* 0x000000ffff66b224 */ /* 0x001fe400078e0051 */
        /* <DEDUP_REMOVED lines=8> */
[--C-:B-1----:R-:W-:Y:S02]  /*c510*/  SHF.R.U32.HI R0, RZ, 0x6, R118.reuse ;  /* 0x00000006ff007819 */ /* 0x102fe40000011676 */
        /* <DEDUP_REMOVED lines=89> */
[----:B------:R-:W-:Y:S01]  /*cab0*/  PRMT R129, RZ, 0x7610, R129 ;  /* 0x00007610ff817816 */ /* 0x000fe20000000081 */
[----:B0-----:R-:W-:Y:S01]  /*cac0*/  @!P2 IMAD.MOV.U32 R102, RZ, RZ, R22 ;  /* 0x000000ffff66a224 */ /* 0x001fe200078e0016 */
[----:B------:R-:W-:Y:S01]  /*cad0*/  SGXT.U32 R0, R0, 0x1 ;  /* 0x000000010000781a */ /* 0x000fe20000000000 */
[----:B------:R-:W-:Y:S01]  /*cae0*/  @!P2 IMAD.MOV.U32 R103, RZ, RZ, R24 ;  /* 0x000000ffff67a224 */ /* 0x000fe200078e0018 */
[----:B------:R-:W-:Y:S02]  /*caf0*/  PRMT R130, RZ, 0x7610, R130 ;  /* 0x00007610ff827816 */ /* 0x000fe40000000082 */
[----:B------:R-:W-:Y:S02]  /*cb00*/  LOP3.LUT R0, R0, 0x68, RZ, 0xfc, !PT ;  /* 0x0000006800007812 */ /* 0x000fe400078efcff */
[----:B------:R0:W2:Y:S02]  /*cb10*/  @!P2 LDG.E.U8 R129, desc[UR20][R102.64] ;  /* 0x000000146681a981 */ /* 0x0000a4000c1e1100 */
[----:B------:R-:W-:Y:S01]  /*cb20*/  ISETP.GE.AND P2, PT, R0, UR22, PT ;  /* 0x0000001600007c0c */ /* 0x000fe2000bf46270 */
[----:B0-----:R-:W-:-:S02]  /*cb30*/  @!P5 IMAD.MOV.U32 R102, RZ, RZ, R23 ;  /* 0x000000ffff66d224 */ /* 0x001fc400078e0017 */
[----:B------:R-:W-:-:S05]  /*cb40*/  @!P5 IMAD.MOV.U32 R103, RZ, RZ, R25 ;  /* 0x000000ffff67d224 */ /* 0x000fca00078e0019 */
[----:B------:R0:W2:Y:S01]  /*cb50*/  @!P5 LDG.E.U8 R130, desc[UR20][R102.64] ;  /* 0x000000146682d981 */ /* 0x0000a2000c1e1100 */
[----:B-1----:R-:W-:-:S04]  /*cb60*/  LEA.HI R0, R118, 0x3e, RZ, 0x1a ;  /* 0x0000003e76007811 */ /* 0x002fc800078fd0ff */
[----:B------:R-:W-:Y:S02]  /*cb70*/  ISETP.GE.AND P5, PT, R0, UR22, PT ;  /* 0x0000001600007c0c */ /* 0x000fe4000bfa6270 */
[--C-:B------:R-:W-:Y:S02]  /*cb80*/  SHF.R.U32.HI R0, RZ, 0x6, R118.reuse ;  /* 0x00000006ff007819 */ /* 0x100fe40000011676 */
[----:B------:R-:W-:Y:S02]  /*cb90*/  SHF.R.U32.HI R118, RZ, 0x6, R118 ;  /* 0x00000006ff767819 */ /* 0x000fe40000011676 */
[----:B------:R-:W-:Y:S02]  /*cba0*/  PRMT R157, RZ, 0x7610, R157 ;  /* 0x00007610ff9d7816 */ /* 0x000fe4000000009d */
[----:B------:R-:W-:-:S04]  /*cbb0*/  SGXT.U32 R118, R118, 0x1 ;  /* 0x000000017676781a */ /* 0x000fc80000000000 */
[----:B------:R-:W-:Y:S01]  /*cbc0*/  LOP3.LUT R118, R118, 0x70, RZ, 0xfc, !PT ;  /* 0x0000007076767812 */ /* 0x000fe200078efcff */
[----:B------:R-:W2:Y:S03]  /*cbd0*/  @!P4 LDG.E.U8 R157, desc[UR20][R42.64] ;  /* 0x000000142a9dc981 */ /* 0x000ea6000c1e1100 */
[----:B------:R-:W-:Y:S02]  /*cbe0*/  ISETP.GE.AND P4, PT, R118, UR22, PT ;  /* 0x0000001676007c0c */ /* 0x000fe4000bf86270 */
[----:B------:R-:W1:Y:S01]  /*cbf0*/  S2R R118, SR_TID.X ;  /* 0x0000000000767919 */ /* 0x000e620000002100 */
[----:B------:R-:W-:Y:S02]  /*cc00*/  SGXT.U32 R0, R0, 0x1 ;  /* 0x000000010000781a */ /* 0x000fe40000000000 */
[----:B------:R-:W-:Y:S02]  /*cc10*/  PRMT R131, RZ, 0x7610, R131 ;  /* 0x00007610ff837816 */ /* 0x000fe40000000083 */
[----:B------:R-:W-:-:S04]  /*cc20*/  LOP3.LUT R0, R0, 0x78, RZ, 0xfc, !PT ;  /* 0x0000007800007812 */ /* 0x000fc800078efcff */
[----:B------:R-:W2:Y:S01]  /*cc30*/  @!P3 LDG.E.U8 R131, desc[UR20][R26.64] ;  /* 0x000000141a83b981 */ /* 0x000ea2000c1e1100 */
[----:B------:R-:W-:Y:S01]  /*cc40*/  ISETP.GE.AND P3, PT, R0, UR22, PT ;  /* 0x0000001600007c0c */ /* 0x000fe2000bf66270 */
[----:B0-----:R-:W-:Y:S01]  /*cc50*/  @!P0 IMAD.MOV.U32 R102, RZ, RZ, R67 ;  /* 0x000000ffff668224 */ /* 0x001fe200078e0043 */
[----:B------:R-:W-:Y:S01]  /*cc60*/  PRMT R141, RZ, 0x7610, R141 ;  /* 0x00007610ff8d7816 */ /* 0x000fe2000000008d */
        /* <DEDUP_REMOVED lines=30> */
[----:B------:R0:W3:Y:S02]  /*ce50*/  @!P4 LDG.E.U8 R166, desc[UR20][R102.64] ;  /* 0x0000001466a6c981 */ /* 0x0000e4000c1e1100 */
        /* <DEDUP_REMOVED lines=8> */
[----:B------:R0:W3:Y:S01]  /*cee0*/  @!P3 LDG.E.U8 R165, desc[UR20][R102.64] ;  /* 0x0000001466a5b981 */ /* 0x0000e2000c1e1100 */
[----:B------:R-:W-:Y:S01]  /*cef0*/  ISETP.GE.AND P3, PT, R0, UR22, PT ;  /* 0x0000001600007c0c */ /* 0x000fe2000bf66270 */
[----:B0-----:R-:W-:Y:S02]  /*cf00*/  @!P0 IMAD.MOV.U32 R102, RZ, RZ, R44 ;  /* 0x000000ffff668224 */ /* 0x001fe400078e002c */
[----:B------:R-:W-:-:S05]  /*cf10*/  @!P0 IMAD.MOV.U32 R103, RZ, RZ, R46 ;  /* 0x000000ffff678224 */ /* 0x000fca00078e002e */
[----:B------:R0:W3:Y:S01]  /*cf20*/  @!P0 LDG.E.U8 R156, desc[UR20][R102.64] ;  /* 0x00000014669c8981 */ /* 0x0000e2000c1e1100 */
[----:B-1----:R-:W-:Y:S02]  /*cf30*/  SHF.R.U32.HI R0, RZ, 0x6, R118 ;  /* 0x00000006ff007819 */ /* 0x002fe40000011676 */
[----:B------:R-:W-:-:S04]  /*cf40*/  LEA.HI R118, R118, 0x4e, RZ, 0x1a ;  /* 0x0000004e76767811 */ /* 0x000fc800078fd0ff */
[----:B------:R-:W-:Y:S02]  /*cf50*/  ISETP.GE.AND P0, PT, R118, UR22, PT ;  /* 0x0000001676007c0c */ /* 0x000fe4000bf06270 */
[----:B------:R-:W1:Y:S01]  /*cf60*/  S2R R118, SR_TID.X ;  /* 0x0000000000767919 */ /* 0x000e620000002100 */
[----:B------:R-:W-:Y:S01]  /*cf70*/  PRMT R140, RZ, 0x7610, R140 ;  /* 0x00007610ff8c7816 */ /* 0x000fe2000000008c */
[----:B0-----:R-:W-:Y:S02]  /*cf80*/  @!P2 IMAD.MOV.U32 R102, RZ, RZ, R68 ;  /* 0x000000ffff66a224 */ /* 0x001fe400078e0044 */
[----:B------:R-:W-:Y:S01]  /*cf90*/  @!P2 IMAD.MOV.U32 R103, RZ, RZ, R70 ;  /* 0x000000ffff67a224 */ /* 0x000fe200078e0046 */
[----:B------:R-:W-:Y:S02]  /*cfa0*/  SGXT.U32 R0, R0, 0x1 ;  /* 0x000000010000781a */ /* 0x000fe40000000000 */
[----:B------:R-:W-:Y:S02]  /*cfb0*/  PRMT R115, RZ, 0x7610, R115 ;  /* 0x00007610ff737816 */ /* 0x000fe40000000073 */
[----:B------:R0:W3:Y:S01]  /*cfc0*/  @!P2 LDG.E.U8 R140, desc[UR20][R102.64] ;  /* 0x00000014668ca981 */ /* 0x0000e2000c1e1100 */
[----:B------:R-:W-:-:S02]  /*cfd0*/  LOP3.LUT R0, R0, 0x52, RZ, 0xfc, !PT ;  /* 0x0000005200007812 */ /* 0x000fc400078efcff */
[----:B------:R-:W-:Y:S02]  /*cfe0*/  PRMT R155, RZ, 0x7610, R155 ;  /* 0x00007610ff9b7816 */ /* 0x000fe4000000009b */
[----:B------:R-:W-:Y:S01]  /*cff0*/  ISETP.GE.AND P2, PT, R0, UR22, PT ;  /* 0x0000001600007c0c */ /* 0x000fe2000bf46270 */
[----:B0-----:R-:W-:Y:S02]  /*d000*/  @!P5 IMAD.MOV.U32 R102, RZ, RZ, R85 ;  /* 0x000000ffff66d224 */ /* 0x001fe400078e0055 */
[----:B------:R-:W-:-:S05]  /*d010*/  @!P5 IMAD.MOV.U32 R103, RZ, RZ, R86 ;  /* 0x000000ffff67d224 */ /* 0x000fca00078e0056 */
[----:B------:R0:W3:Y:S01]  /*d020*/  @!P5 LDG.E.U8 R115, desc[UR20][R102.64] ;  /* 0x000000146673d981 */ /* 0x0000e2000c1e1100 */
[----:B------:R-:W-:Y:S02]  /*d030*/  PRMT R139, RZ, 0x7610, R139 ;  /* 0x00007610ff8b7816 */ /* 0x000fe4000000008b */
[----:B-1----:R-:W-:Y:S01]  /*d040*/  SHF.R.U32.HI R0, RZ, 0x6, R118 ;  /* 0x00000006ff007819 */ /* 0x002fe20000011676 */
[----:B0-----:R-:W-:Y:S02]  /*d050*/  @!P4 IMAD.MOV.U32 R102, RZ, RZ, R45 ;  /* 0x000000ffff66c224 */ /* 0x001fe400078e002d */
[----:B------:R-:W-:Y:S01]  /*d060*/  @!P4 IMAD.MOV.U32 R103, RZ, RZ, R47 ;  /* 0x000000ffff67c224 */ /* 0x000fe200078e002f */
[----:B------:R-:W-:-:S04]  /*d070*/  SGXT.U32 R0, R0, 0x1 ;  /* 0x000000010000781a */ /* 0x000fc80000000000 */
[----:B------:R0:W3:Y:S01]  /*d080*/  @!P4 LDG.E.U8 R155, desc[UR20][R102.64] ;  /* 0x00000014669bc981 */ /* 0x0000e2000c1e1100 */
[----:B------:R-:W-:Y:S01]  /*d090*/  LOP3.LUT R0, R0, 0x54, RZ, 0xfc, !PT ;  /* 0x0000005400007812 */ /* 0x000fe200078efcff */
[----:B0-----:R-:W-:Y:S02]  /*d0a0*/  @!P3 IMAD.MOV.U32 R102, RZ, RZ, R71 ;  /* 0x000000ffff66b224 */ /* 0x001fe400078e0047 */
[----:B------:R-:W-:-:S05]  /*d0b0*/  @!P3 IMAD.MOV.U32 R103, RZ, RZ, R72 ;  /* 0x000000ffff67b224 */ /* 0x000fca00078e0048 */
[----:B------:R0:W4:Y:S01]  /*d0c0*/  @!P3 LDG.E.U8 R139, desc[UR20][R102.64] ;  /* 0x00000014668bb981 */ /* 0x000122000c1e1100 */
[----:B------:R-:W-:Y:S02]  /*d0d0*/  ISETP.GE.AND P3, PT, R0, UR22, PT ;  /* 0x0000001600007c0c */ /* 0x000fe4000bf66270 */
[----:B------:R-:W-:Y:S02]  /*d0e0*/  SHF.R.U32.HI R0, RZ, 0x6, R118 ;  /* 0x00000006ff007819 */ /* 0x000fe40000011676 */
[----:B------:R-:W-:Y:S02]  /*d0f0*/  PRMT R101, RZ, 0x7610, R101 ;  /* 0x00007610ff657816 */ /* 0x000fe40000000065 */
[----:B------:R-:W-:Y:S01]  /*d100*/  SGXT.U32 R0, R0, 0x1 ;  /* 0x000000010000781a */ /* 0x000fe20000000000 */
[----:B0-----:R-:W-:Y:S02]  /*d110*/  @!P0 IMAD.MOV.U32 R102, RZ, RZ, R97 ;  /* 0x000000ffff668224 */ /* 0x001fe400078e0061 */
[----:B------:R-:W-:Y:S01]  /*d120*/  @!P0 IMAD.MOV.U32 R103, RZ, RZ, R98 ;  /* 0x000000ffff678224 */ /* 0x000fe200078e0062 */
[----:B------:R-:W-:-:S04]  /*d130*/  LOP3.LUT R0, R0, 0x56, RZ, 0xfc, !PT ;  /* 0x0000005600007812 */ /* 0x000fc800078efcff */
[----:B------:R0:W4:Y:S01]  /*d140*/  @!P0 LDG.E.U8 R101, desc[UR20][R102.64] ;  /* 0x0000001466658981 */ /* 0x000122000c1e1100 */
[----:B------:R-:W-:Y:S02]  /*d150*/  ISETP.GE.AND P0, PT, R0, UR22, PT ;  /* 0x0000001600007c0c */ /* 0x000fe4000bf06270 */
[----:B------:R-:W-:Y:S02]  /*d160*/  SHF.R.U32.HI R0, RZ, 0x6, R118 ;  /* 0x00000006ff007819 */ /* 0x000fe40000011676 */
[----:B------:R-:W-:Y:S02]  /*d170*/  PRMT R154, RZ, 0x7610, R154 ;  /* 0x00007610ff9a7816 */ /* 0x000fe4000000009a */
[----:B------:R-:W-:-:S04]  /*d180*/  SGXT.U32 R0, R0, 0x1 ;  /* 0x000000010000781a */ /* 0x000fc80000000000 */
[----:B------:R-:W-:Y:S01]  /*d190*/  LOP3.LUT R0, R0, 0x5a, RZ, 0xfc, !PT ;  /* 0x0000005a00007812 */ /* 0x000fe200078efcff */
[----:B------:R-:W4:Y:S01]  /*d1a0*/  @!P2 LDG.E.U8 R154, desc[UR20][R48.64] ;  /* 0x00000014309aa981 */ /* 0x000f22000c1e1100 */
[----:B------:R-:W-:Y:S01]  /*d1b0*/  PRMT R138, RZ, 0x7610, R138 ;  /* 0x00007610ff8a7816 */ /* 0x000fe2000000008a */
[----:B0-----:R-:W-:Y:S01]  /*d1c0*/  @!P3 IMAD.MOV.U32 R102, RZ, RZ, R73 ;  /* 0x000000ffff66b224 */ /* 0x001fe200078e0049 */
[----:B------:R-:W-:Y:S01]  /*d1d0*/  ISETP.GE.AND P2, PT, R0, UR22, PT ;  /* 0x0000001600007c0c */ /* 0x000fe2000bf46270 */
[----:B------:R-:W-:Y:S01]  /*d1e0*/  @!P3 IMAD.MOV.U32 R103, RZ, RZ, R75 ;  /* 0x000000ffff67b224 */ /* 0x000fe200078e004b */
[----:B------:R-:W-:Y:S02]  /*d1f0*/  SHF.R.U32.HI R0, RZ, 0x6, R118 ;  /* 0x00000006ff007819 */ /* 0x000fe40000011676 */
[----:B------:R-:W-:Y:S02]  /*d200*/  PRMT R114, RZ, 0x7610, R114 ;  /* 0x00007610ff727816 */ /* 0x000fe40000000072 */
[----:B------:R-:W-:Y:S01]  /*d210*/  SGXT.U32 R0, R0, 0x1 ;  /* 0x000000010000781a */ /* 0x000fe20000000000 */
[----:B------:R0:W4:Y:S03]  /*d220*/  @!P3 LDG.E.U8 R138, desc[UR20][R102.64] ;  /* 0x00000014668ab981 */ /* 0x000126000c1e1100 */
[----:B------:R-:W-:-:S02]  /*d230*/  LOP3.LUT R0, R0, 0x5c, RZ, 0xfc, !PT ;  /* 0x0000005c00007812 */ /* 0x000fc400078efcff */
[----:B------:R-:W-:Y:S01]  /*d240*/  PRMT R153, RZ, 0x7610, R153 ;  /* 0x00007610ff997816 */ /* 0x000fe20000000099 */
[----:B0-----:R-:W-:-:S05]  /*d250*/  @!P0 IMAD.MOV.U32 R102, RZ, RZ, R87 ;  /* 0x000000ffff668224 */ /* 0x001fca00078e0057 */
[----:B------:R-:W4:Y:S01]  /*d260*/  @!P2 LDG.E.U8 R153, desc[UR20][R50.64] ;  /* 0x000000143299a981 */ /* 0x000f22000c1e1100 */
[----:B------:R-:W-:-:S05]  /*d270*/  @!P0 IMAD.MOV.U32 R103, RZ, RZ, R88 ;  /* 0x000000ffff678224 */ /* 0x000fca00078e0058 */
[----:B------:R0:W4:Y:S01]  /*d280*/  @!P0 LDG.E.U8 R114, desc[UR20][R102.64] ;  /* 0x0000001466728981 */ /* 0x000122000c1e1100 */
[----:B------:R-:W-:Y:S02]  /*d290*/  ISETP.GE.AND P0, PT, R0, UR22, PT ;  /* 0x0000001600007c0c */ /* 0x000fe4000bf06270 */
[----:B------:R-:W-:-:S04]  /*d2a0*/  LEA.HI R0, R118, 0x5e, RZ, 0x1a ;  /* 0x0000005e76007811 */ /* 0x000fc800078fd0ff */
        /* <DEDUP_REMOVED lines=54> */
[----:B------:R-:W-:-:S02]  /*d610*/  LOP3.LUT R0, R0, 0x6c, RZ, 0xfc, !PT ;  /* 0x0000006c00007812 */ /* 0x000fc400078efcff */
[----:B------:R-:W-:Y:S02]  /*d620*/  PRMT R149, RZ, 0x7610, R149 ;  /* 0x00007610ff957816 */ /* 0x000fe40000000095 */
[----:B------:R2:W4:Y:S01]  /*d630*/  @!P0 LDG.E.U8 R150, desc[UR20][R102.64] ;  /* 0x0000001466968981 */ /* 0x000522000c1e1100 */
[----:B------:R-:W-:Y:S02]  /*d640*/  ISETP.GE.AND P0, PT, R0, UR22, PT ;  /* 0x0000001600007c0c */ /* 0x000fe4000bf06270 */
[----:B------:R-:W-:Y:S01]  /*d650*/  LEA.HI R0, R118, 0x6e, RZ, 0x1a ;  /* 0x0000006e76007811 */ /* 0x000fe200078fd0ff */
[----:B--2---:R-:W-:Y:S02]  /*d660*/  @!P2 IMAD.MOV.U32 R102, RZ, RZ, R119 ;  /* 0x000000ffff66a224 */ /* 0x004fe400078e0077 */
[----:B------:R-:W-:Y:S01]  /*d670*/  @!P2 IMAD.MOV.U32 R103, RZ, RZ, R196 ;  /* 0x000000ffff67a224 */ /* 0x000fe200078e00c4 */
[----:B------:R-:W2:Y:S04]  /*d680*/  LDL R119, [R1+0x130] ;  /* 0x0001300001777983 */ /* 0x000ea80000100800 */
[----:B------:R0:W2:Y:S01]  /*d690*/  @!P2 LDG.E.U8 R149, desc[UR20][R102.64] ;  /* 0x000000146695a981 */ /* 0x0000a2000c1e1100 */
[----:B------:R-:W-:-:S02]  /*d6a0*/  ISETP.GE.AND P2, PT, R0, UR22, PT ;  /* 0x0000001600007c0c */ /* 0x000fc4000bf46270 */
[----:B------:R-:W-:Y:S02]  /*d6b0*/  SHF.R.U32.HI R0, RZ, 0x6, R118 ;  /* 0x00000006ff007819 */ /* 0x000fe40000011676 */
[----:B------:R-:W2:Y:S01]  /*d6c0*/  LDL R118, [R1+0x134] ;  /* 0x0001340001767983 */ /* 0x000ea20000100800 */
        /* <DEDUP_REMOVED lines=16> */
[----:B------:R-:W-:Y:S01]  /*d7d0*/  SHF.R.U32.HI R0, RZ, 0x6, R245 ;  /* 0x00000006ff007819 */ /* 0x000fe200000116f5 */
[----:B0-----:R-:W-:Y:S01]  /*d7e0*/  @!P0 IMAD.MOV.U32 R102, RZ, RZ, R190 ;  /* 0x000000ffff668224 */ /* 0x001fe200078e00be */
[----:B------:R-:W-:Y:S02]  /*d7f0*/  PRMT R134, RZ, 0x7610, R134 ;  /* 0x00007610ff867816 */ /* 0x000fe40000000086 */
[----:B------:R-:W-:Y:S01]  /*d800*/  SGXT.U32 R0, R0, 0x1 ;  /* 0x000000010000781a */ /* 0x000fe20000000000 */
[----:B------:R-:W-:-:S03]  /*d810*/  @!P0 IMAD.MOV.U32 R103, RZ, RZ, R189 ;  /* 0x000000ffff678224 */ /* 0x000fc600078e00bd */
[----:B------:R-:W-:Y:S02]  /*d820*/  LOP3.LUT R0, R0, 0x7c, RZ, 0xfc, !PT ;  /* 0x0000007c00007812 */ /* 0x000fe400078efcff */
[----:B------:R0:W2:Y:S01]  /*d830*/  @!P0 LDG.E.U8 R134, desc[UR20][R102.64] ;  /* 0x0000001466868981 */ /* 0x0000a2000c1e1100 */
[----:B------:R-:W-:Y:S02]  /*d840*/  PRMT R110, RZ, 0x7610, R110 ;  /* 0x00007610ff6e7816 */ /* 0x000fe4000000006e */
[----:B------:R-:W-:Y:S02]  /*d850*/  ISETP.GE.AND P0, PT, R0, UR22, PT ;  /* 0x0000001600007c0c */ /* 0x000fe4000bf06270 */
[----:B------:R-:W-:Y:S01]  /*d860*/  LEA.HI R0, R245, 0x7e, RZ, 0x1a ;  /* 0x0000007ef5007811 */ /* 0x000fe200078fd0ff */
[----:B0-----:R-:W-:Y:S02]  /*d870*/  @!P2 IMAD.MOV.U32 R102, RZ, RZ, R193 ;  /* 0x000000ffff66a224 */ /* 0x001fe400078e00c1 */
[----:B------:R-:W-:-:S05]  /*d880*/  @!P2 IMAD.MOV.U32 R103, RZ, RZ, R191 ;  /* 0x000000ffff67a224 */ /* 0x000fca00078e00bf */
[----:B------:R3:W2:Y:S01]  /*d890*/  @!P2 LDG.E.U8 R110, desc[UR20][R102.64] ;  /* 0x00000014666ea981 */ /* 0x0006a2000c1e1100 */
[----:B------:R-:W-:Y:S02]  /*d8a0*/  ISETP.GE.AND P2, PT, R0, UR22, PT ;  /* 0x0000001600007c0c */ /* 0x000fe4000bf46270 */
[----:B------:R-:W-:Y:S02]  /*d8b0*/  PRMT R133, RZ, 0x7610, R133 ;  /* 0x00007610ff857816 */ /* 0x000fe40000000085 */
[----:B------:R-:W-:Y:S01]  /*d8c0*/  PRMT R109, RZ, 0x7610, R109 ;  /* 0x00007610ff6d7816 */ /* 0x000fe2000000006d */
[----:B---3--:R-:W-:Y:S02]  /*d8d0*/  @!P0 IMAD.MOV.U32 R102, RZ, RZ, R121 ;  /* 0x000000ffff668224 */ /* 0x008fe400078e0079 */
[----:B----4-:R-:W-:Y:S01]  /*d8e0*/  @!P0 IMAD.MOV.U32 R103, RZ, RZ, R227 ;  /* 0x000000ffff678224 */ /* 0x010fe200078e00e3 */
[----:B------:R-:W-:Y:S01]  /*d8f0*/  LOP3.LUT R0, R245, 0x7f, RZ, 0xc0, !PT ;  /* 0x0000007ff5007812 */ /* 0x000fe200078ec0ff */
[----:B------:R-:W3:Y:S04]  /*d900*/  LDL R227, [R1+0xe4] ;  /* 0x0000e40001e37983 */ /* 0x000ee80000100800 */
[----:B------:R2:W4:Y:S01]  /*d910*/  @!P0 LDG.E.U8 R133, desc[UR20][R102.64] ;  /* 0x0000001466858981 */ /* 0x000522000c1e1100 */
[----:B------:R-:W-:-:S02]  /*d920*/  ISETP.GE.AND P0, PT, R0, UR22, PT ;  /* 0x0000001600007c0c */ /* 0x000fc4000bf06270 */
[----:B------:R-:W-:Y:S01]  /*d930*/  PRMT R108, RZ, 0x7610, R108 ;  /* 0x00007610ff6c7816 */ /* 0x000fe2000000006c */
[----:B------:R-:W3:Y:S01]  /*d940*/  LDL R121, [R1+0xe8] ;  /* 0x0000e80001797983 */ /* 0x000ee20000100800 */
[----:B------:R-:W-:Y:S02]  /*d950*/  PRMT R107, RZ, 0x7610, R107 ;  /* 0x00007610ff6b7816 */ /* 0x000fe4000000006b */
[----:B------:R-:W-:Y:S02]  /*d960*/  PRMT R106, RZ, 0x7610, R106 ;  /* 0x00007610ff6a7816 */ /* 0x000fe4000000006a */
[----:B------:R-:W-:Y:S01]  /*d970*/  PRMT R105, RZ, 0x7610, R105 ;  /* 0x00007610ff697816 */ /* 0x000fe20000000069 */
[----:B--2---:R-:W-:Y:S02]  /*d980*/  @!P2 IMAD.MOV.U32 R103, RZ, RZ, R119 ;  /* 0x000000ffff67a224 */ /* 0x004fe400078e0077 */
[----:B------:R-:W2:Y:S01]  /*d990*/  LDL R119, [R1+0x64] ;  /* 0x0000640001777983 */ /* 0x000ea20000100800 */
[----:B------:R-:W-:-:S03]  /*d9a0*/  @!P2 IMAD.MOV.U32 R102, RZ, RZ, R118 ;  /* 0x000000ffff66a224 */ /* 0x000fc600078e0076 */
[----:B------:R-:W2:Y:S04]  /*d9b0*/  LDL R118, [R1+0x68] ;  /* 0x0000680001767983 */ /* 0x000ea80000100800 */
[----:B------:R0:W2:Y:S01]  /*d9c0*/  @!P2 LDG.E.U8 R109, desc[UR20][R102.64] ;  /* 0x00000014666da981 */ /* 0x0000a2000c1e1100 */
[----:B------:R-:W-:Y:S01]  /*d9d0*/  BAR.SYNC.DEFER_BLOCKING 0x0 ;  /* 0x0000000000007b1d */ /* 0x000fe20000010000 */
[----:B0-----:R-:W-:Y:S02]  /*d9e0*/  @!P0 IMAD.MOV.U32 R102, RZ, RZ, R198 ;  /* 0x000000ffff668224 */ /* 0x001fe400078e00c6 */
[----:B------:R-:W-:-:S05]  /*d9f0*/  @!P0 IMAD.MOV.U32 R103, RZ, RZ, R197 ;  /* 0x000000ffff678224 */ /* 0x000fca00078e00c5 */
[----:B------:R0:W2:Y:S02]  /*da00*/  @!P0 LDG.E.U8 R108, desc[UR20][R102.64] ;  /* 0x00000014666c8981 */ /* 0x0000a4000c1e1100 */
        /* <DEDUP_REMOVED lines=8> */
[----:B------:R0:W2:Y:S04]  /*da90*/  @!P0 LDG.E.U8 R105, desc[UR20][R102.64] ;  /* 0x0000001466698981 */ /* 0x0000a8000c1e1100 */
[----:B------:R-:W0:Y:S04]  /*daa0*/  LDL R102, [R1+0x24] ;  /* 0x0000240001667983 */ /* 0x000e280000100800 */
[----:B------:R-:W0:Y:S01]  /*dab0*/  LDL R103, [R1+0x28] ;  /* 0x0000280001677983 */ /* 0x000e220000100800 */
[----:B------:R-:W-:-:S03]  /*dac0*/  PRMT R104, RZ, 0x7610, R104 ;  /* 0x00007610ff687816 */ /* 0x000fc60000000068 */
[----:B------:R-:W-:Y:S04]  /*dad0*/  STS.U8 [R0+UR9+0x4000], R116 ;  /* 0x0040007400007988 */ /* 0x000fe80008000009 */
[----:B------:R-:W-:Y:S04]  /*dae0*/  STS.U8 [R0+UR9+0x4200], R120 ;  /* 0x0042007800007988 */ /* 0x000fe80008000009 */
[----:B------:R-:W-:Y:S04]  /*daf0*/  STS.U8 [R0+UR9+0x4400], R123 ;  /* 0x0044007b00007988 */ /* 0x000fe80008000009 */
[----:B------:R-:W-:Y:S04]  /*db00*/  STS.U8 [R0+UR9+0x4600], R122 ;  /* 0x0046007a00007988 */ /* 0x000fe80008000009 */
[----:B------:R1:W-:Y:S04]  /*db10*/  STS.U8 [R0+UR9+0x4800], R125 ;  /* 0x0048007d00007988 */ /* 0x0003e80008000009 */
[----:B------:R3:W-:Y:S04]  /*db20*/  STS.U8 [R0+UR9+0x4a00], R124 ;  /* 0x004a007c00007988 */ /* 0x0007e80008000009 */
[----:B-1----:R-:W4:Y:S04]  /*db30*/  LDL R125, [R1+0x30] ;  /* 0x00003000017d7983 */ /* 0x002f280000100800 */
[----:B---3--:R-:W4:Y:S01]  /*db40*/  LDL R124, [R1+0x2c] ;  /* 0x00002c00017c7983 */ /* 0x008f220000100800 */
[----:B0-----:R-:W-:-:S04]  /*db50*/  @!P0 LOP3.LUT R103, R103, R102, RZ, 0x3c, !PT ;  /* 0x0000006667678212 */ /* 0x001fc800078e3cff */
[----:B------:R-:W-:-:S04]  /*db60*/  @!P0 LOP3.LUT R102, R103, R102, RZ, 0x3c, !PT ;  /* 0x0000006667668212 */ /* 0x000fc800078e3cff */
[----:B------:R-:W-:-:S05]  /*db70*/  @!P0 LOP3.LUT R103, R103, R102, RZ, 0x3c, !PT ;  /* 0x0000006667678212 */ /* 0x000fca00078e3cff */
[----:B------:R0:W3:Y:S02]  /*db80*/  @!P0 LDG.E.U8 R104, desc[UR20][R102.64] ;  /* 0x0000001466688981 */ /* 0x0000e4000c1e1100 */
[----:B0-----:R-:W-:-:S06]  /*db90*/  PRMT R103, RZ, 0x7610, R103 ;  /* 0x00007610ff677816 */ /* 0x001fcc0000000067 */
[----:B--2---:R0:W2:Y:S04]  /*dba0*/  @!P0 LDG.E.U8 R103, desc[UR20][R118.64] ;  /* 0x0000001476678981 */ /* 0x0040a8000c1e1100 */
[----:B------:R-:W0:Y:S04]  /*dbb0*/  LDL R118, [R1+0xa4] ;  /* 0x0000a40001767983 */ /* 0x000e280000100800 */
[----:B------:R-:W0:Y:S01]  /*dbc0*/  LDL R119, [R1+0xa8] ;  /* 0x0000a80001777983 */ /* 0x000e220000100800 */
[----:B------:R-:W-:Y:S02]  /*dbd0*/  PRMT R102, RZ, 0x7610, R102 ;  /* 0x00007610ff667816 */ /* 0x000fe40000000066 */
[----:B------:R-:W-:Y:S01]  /*dbe0*/  PRMT R116, RZ, 0x7610, R116 ;  /* 0x00007610ff747816 */ /* 0x000fe20000000074 */
[----:B------:R-:W-:-:S02]  /*dbf0*/  @!P0 IMAD.MOV.U32 R120, RZ, RZ, R200 ;  /* 0x000000ffff788224 */ /* 0x000fc400078e00c8 */
[----:B------:R-:W-:Y:S02]  /*dc00*/  @!P0 IMAD.MOV.U32 R122, RZ, RZ, R232 ;  /* 0x000000ffff7a8224 */ /* 0x000fe400078e00e8 */
[----:B------:R-:W-:Y:S01]  /*dc10*/  @!P0 IMAD.MOV.U32 R123, RZ, RZ, R231 ;  /* 0x000000ffff7b8224 */ /* 0x000fe200078e00e7 */
[----:B----4-:R-:W-:-:S04]  /*dc20*/  @!P0 LOP3.LUT R125, R125, R124, RZ, 0x3c, !PT ;  /* 0x0000007c7d7d8212 */ /* 0x010fc800078e3cff */
[----:B------:R-:W-:-:S04]  /*dc30*/  @!P0 LOP3.LUT R124, R125, R124, RZ, 0x3c, !PT ;  /* 0x0000007c7d7c8212 */ /* 0x000fc800078e3cff */
[----:B------:R-:W-:Y:S01]  /*dc40*/  @!P0 LOP3.LUT R125, R125, R124, RZ, 0x3c, !PT ;  /* 0x0000007c7d7d8212 */ /* 0x000fe200078e3cff */
[----:B------:R1:W-:Y:S04]  /*dc50*/  STS.U8 [R0+UR9+0x4c00], R127 ;  /* 0x004c007f00007988 */ /* 0x0003e80008000009 */
[----:B------:R4:W-:Y:S04]  /*dc60*/  STS.U8 [R0+UR9+0x4e00], R126 ;  /* 0x004e007e00007988 */ /* 0x0009e80008000009 */
[----:B-1----:R-:W2:Y:S04]  /*dc70*/  LDL R127, [R1+0xb0] ;  /* 0x0000b000017f7983 */ /* 0x002ea80000100800 */
[----:B----4-:R-:W2:Y:S01]  /*dc80*/  LDL R126, [R1+0xac] ;  /* 0x0000ac00017e7983 */ /* 0x010ea20000100800 */
[----:B0-----:R-:W-:-:S04]  /*dc90*/  @!P0 LOP3.LUT R119, R119, R118, RZ, 0x3c, !PT ;  /* 0x0000007677778212 */ /* 0x001fc800078e3cff */
[----:B------:R-:W-:-:S04]  /*dca0*/  @!P0 LOP3.LUT R118, R119, R118, RZ, 0x3c, !PT ;  /* 0x0000007677768212 */ /* 0x000fc800078e3cff */
[----:B------:R-:W-:-:S05]  /*dcb0*/  @!P0 LOP3.LUT R119, R119, R118, RZ, 0x3c, !PT ;  /* 0x0000007677778212 */ /* 0x000fca00078e3cff */
[----:B------:R0:W4:Y:S02]  /*dcc0*/  @!P0 LDG.E.U8 R102, desc[UR20][R118.64] ;  /* 0x0000001476668981 */ /* 0x000124000c1e1100 */
[----:B0-----:R-:W-:Y:S02]  /*dcd0*/  @!P0 IMAD.MOV.U32 R118, RZ, RZ, R121 ;  /* 0x000000ffff768224 */ /* 0x001fe400078e0079 */
[----:B------:R-:W-:Y:S02]  /*dce0*/  @!P0 IMAD.MOV.U32 R119, RZ, RZ, R227 ;  /* 0x000000ffff778224 */ /* 0x000fe400078e00e3 */
[----:B------:R-:W-:Y:S01]  /*dcf0*/  @!P0 IMAD.MOV.U32 R121, RZ, RZ, R199 ;  /* 0x000000ffff798224 */ /* 0x000fe200078e00c7 */
[----:B------:R-:W3:Y:S04]  /*dd00*/  LDL R227, [R1+0xf0] ;  /* 0x0000f00001e37983 */ /* 0x000ee80000100800 */
[----:B------:R0:W3:Y:S02]  /*dd10*/  @!P0 LDG.E.U8 R116, desc[UR20][R118.64] ;  /* 0x0000001476748981 */ /* 0x0000e4000c1e1100 */
[----:B0-----:R-:W-:-:S02]  /*dd20*/  PRMT R118, RZ, 0x7610, R118 ;  /* 0x00007610ff767816 */ /* 0x001fc40000000076 */
[----:B------:R-:W-:-:S04]  /*dd30*/  PRMT R119, RZ, 0x7610, R119 ;  /* 0x00007610ff777816 */ /* 0x000fc80000000077 */
[----:B------:R0:W3:Y:S02]  /*dd40*/  @!P0 LDG.E.U8 R118, desc[UR20][R120.64] ;  /* 0x0000001478768981 */ /* 0x0000e4000c1e1100 */
[----:B0-----:R-:W-:Y:S02]  /*dd50*/  @!P0 IMAD.MOV.U32 R120, RZ, RZ, R216 ;  /* 0x000000ffff788224 */ /* 0x001fe400078e00d8 */
[----:B------:R-:W-:-:S05]  /*dd60*/  @!P0 IMAD.MOV.U32 R121, RZ, RZ, R215 ;  /* 0x000000ffff798224 */ /* 0x000fca00078e00d7 */
[----:B------:R0:W3:Y:S02]  /*dd70*/  @!P0 LDG.E.U8 R119, desc[UR20][R120.64] ;  /* 0x0000001478778981 */ /* 0x0000e4000c1e1100 */
[----:B0-----:R-:W-:Y:S02]  /*dd80*/  PRMT R120, RZ, 0x7610, R120 ;  /* 0x00007610ff787816 */ /* 0x001fe40000000078 */
[----:B------:R-:W-:-:S04]  /*dd90*/  PRMT R121, RZ, 0x7610, R121 ;  /* 0x00007610ff797816 */ /* 0x000fc80000000079 */
[----:B------:R0:W3:Y:S02]  /*dda0*/  @!P0 LDG.E.U8 R120, desc[UR20][R122.64] ;  /* 0x000000147a788981 */ /* 0x0000e4000c1e1100 */
[----:B0-----:R-:W-:Y:S02]  /*ddb0*/  @!P0 IMAD.MOV.U32 R122, RZ, RZ, R249 ;  /* 0x000000ffff7a8224 */ /* 0x001fe400078e00f9 */
[----:B------:R-:W-:-:S05]  /*ddc0*/  @!P0 IMAD.MOV.U32 R123, RZ, RZ, R248 ;  /* 0x000000ffff7b8224 */ /* 0x000fca00078e00f8 */
[----:B------:R0:W3:Y:S02]  /*ddd0*/  @!P0 LDG.E.U8 R121, desc[UR20][R122.64] ;  /* 0x000000147a798981 */ /* 0x0000e4000c1e1100 */
[----:B0-----:R-:W-:-:S06]  /*dde0*/  PRMT R122, RZ, 0x7610, R122 ;  /* 0x00007610ff7a7816 */ /* 0x001fcc000000007a */
[----:B------:R0:W3:Y:S04]  /*ddf0*/  @!P0 LDG.E.U8 R122, desc[UR20][R124.64] ;  /* 0x000000147c7a8981 */ /* 0x0000e8000c1e1100 */
[----:B------:R-:W0:Y:S04]  /*de00*/  LDL R124, [R1+0x6c] ;  /* 0x00006c00017c7983 */ /* 0x000e280000100800 */
[----:B------:R-:W0:Y:S01]  /*de10*/  LDL R125, [R1+0x70] ;  /* 0x00007000017d7983 */ /* 0x000e220000100800 */
[----:B------:R-:W-:Y:S02]  /*de20*/  PRMT R123, RZ, 0x7610, R123 ;  /* 0x00007610ff7b7816 */ /* 0x000fe4000000007b */
[----:B--2---:R-:W-:-:S04]  /*de30*/  @!P0 LOP3.LUT R127, R127, R126, RZ, 0x3c, !PT ;  /* 0x0000007e7f7f8212 */ /* 0x004fc800078e3cff */
[----:B------:R-:W-:-:S04]  /*de40*/  @!P0 LOP3.LUT R126, R127, R126, RZ, 0x3c, !PT ;  /* 0x0000007e7f7e8212 */ /* 0x000fc800078e3cff */
[----:B------:R-:W-:Y:S02]  /*de50*/  @!P0 LOP3.LUT R127, R127, R126, RZ, 0x3c, !PT ;  /* 0x0000007e7f7f8212 */ /* 0x000fe400078e3cff */
[----:B0-----:R-:W-:-:S04]  /*de60*/  @!P0 LOP3.LUT R125, R125, R124, RZ, 0x3c, !PT ;  /* 0x0000007c7d7d8212 */ /* 0x001fc800078e3cff */
[----:B------:R-:W-:-:S04]  /*de70*/  @!P0 LOP3.LUT R124, R125, R124, RZ, 0x3c, !PT ;  /* 0x0000007c7d7c8212 */ /* 0x000fc800078e3cff */
[----:B------:R-:W-:-:S05]  /*de80*/  @!P0 LOP3.LUT R125, R125, R124, RZ, 0x3c, !PT ;  /* 0x0000007c7d7d8212 */ /* 0x000fca00078e3cff */
[----:B------:R0:W2:Y:S02]  /*de90*/  @!P0 LDG.E.U8 R123, desc[UR20][R124.64] ;  /* 0x000000147c7b8981 */ /* 0x0000a4000c1e1100 */
[----:B0-----:R-:W-:-:S06]  /*dea0*/  PRMT R124, RZ, 0x7610, R124 ;  /* 0x00007610ff7c7816 */ /* 0x001fcc000000007c */
[----:B------:R3:W2:Y:S04]  /*deb0*/  @!P0 LDG.E.U8 R124, desc[UR20][R126.64] ;  /* 0x000000147e7c8981 */ /* 0x0006a8000c1e1100 */
[----:B------:R-:W2:Y:S01]  /*dec0*/  LDL R127, [R1+0xec] ;  /* 0x0000ec00017f7983 */ /* 0x000ea20000100800 */
[----:B------:R-:W-:Y:S01]  /*ded0*/  PRMT R125, RZ, 0x7610, R125 ;  /* 0x00007610ff7d7816 */ /* 0x000fe2000000007d */
[----:B---3--:R-:W-:Y:S02]  /*dee0*/  @!P0 IMAD.MOV.U32 R126, RZ, RZ, R227 ;  /* 0x000000ffff7e8224 */ /* 0x008fe400078e00e3 */
[----:B------:R-:W-:Y:S04]  /*def0*/  STS.U8 [R0+UR9+0x5000], R167 ;  /* 0x005000a700007988 */ /* 0x000fe80008000009 */
[----:B------:R0:W-:Y:S04]  /*df00*/  STS.U8 [R0+UR9+0x5200], R128 ;  /* 0x0052008000007988 */ /* 0x0001e80008000009 */
[----:B------:R1:W-:Y:S04]  /*df10*/  STS.U8 [R0+UR9+0x5400], R129 ;  /* 0x0054008100007988 */ /* 0x0003e80008000009 */
[----:B------:R-:W3:Y:S01]  /*df20*/  LDL R227, [R1+0x38] ;  /* 0x0000380001e37983 */ /* 0x000ee20000100800 */
[----:B0-----:R-:W-:-:S02]  /*df30*/  PRMT R128, RZ, 0x7610, R128 ;  /* 0x00007610ff807816 */ /* 0x001fc40000000080 */
[----:B-1----:R-:W-:Y:S01]  /*df40*/  PRMT R129, RZ, 0x7610, R129 ;  /* 0x00007610ff817816 */ /* 0x002fe20000000081 */
[----:B------:R0:W-:Y:S04]  /*df50*/  STS.U8 [R0+UR9+0x5600], R130 ;  /* 0x0056008200007988 */ /* 0x0001e80008000009 */
[----:B------:R1:W-:Y:S01]  /*df60*/  STS.U8 [R0+UR9+0x5800], R131 ;  /* 0x0058008300007988 */ /* 0x0003e20008000009 */
[----:B0-----:R-:W-:Y:S02]  /*df70*/  PRMT R130, RZ, 0x7610, R130 ;  /* 0x00007610ff827816 */ /* 0x001fe40000000082 */
[----:B-1----:R-:W-:Y:S01]  /*df80*/  PRMT R131, RZ, 0x7610, R131 ;  /* 0x00007610ff837816 */ /* 0x002fe20000000083 */
[----:B--2---:R0:W2:Y:S02]  /*df90*/  @!P0 LDG.E.U8 R125, desc[UR20][R126.64] ;  /* 0x000000147e7d8981 */ /* 0x0040a4000c1e1100 */
[----:B0-----:R-:W-:-:S02]  /*dfa0*/  @!P0 IMAD.MOV.U32 R126, RZ, RZ, R202 ;  /* 0x000000ffff7e8224 */ /* 0x001fc400078e00ca */
        /* <DEDUP_REMOVED lines=11> */
[----:B------:R-:W2:Y:S01]  /*e060*/  LDL R127, [R1+0x34] ;  /* 0x00003400017f7983 */ /* 0x000ea20000100800 */
[----:B---3--:R-:W-:-:S03]  /*e070*/  @!P0 IMAD.MOV.U32 R126, RZ, RZ, R227 ;  /* 0x000000ffff7e8224 */ /* 0x008fc600078e00e3 */
[----:B------:R0:W-:Y:S02]  /*e080*/  STS.U8 [R0+UR9+0x5a00], R132 ;  /* 0x005a008400007988 */ /* 0x0001e40008000009 */
[----:B0-----:R-:W-:-:S06]  /*e090*/  PRMT R132, RZ, 0x7610, R132 ;  /* 0x00007610ff847816 */ /* 0x001fcc0000000084 */
[----:B--2---:R0:W2:Y:S04]  /*e0a0*/  @!P0 LDG.E.U8 R132, desc[UR20][R126.64] ;  /* 0x000000147e848981 */ /* 0x0040a8000c1e1100 */
[----:B------:R-:W0:Y:S04]  /*e0b0*/  LDL R126, [R1+0x74] ;  /* 0x00007400017e7983 */ /* 0x000e280000100800 */
[----:B------:R-:W0:Y:S04]  /*e0c0*/  LDL R127, [R1+0x78] ;  /* 0x00007800017f7983 */ /* 0x000e280000100800 */
[----:B------:R1:W-:Y:S02]  /*e0d0*/  STS.U8 [R0+UR9+0x5c00], R166 ;  /* 0x005c00a600007988 */ /* 0x0003e40008000009 */
[----:B-1----:R-:W-:-:S02]  /*e0e0*/  PRMT R166, RZ, 0x7610, R166 ;  /* 0x00007610ffa67816 */ /* 0x002fc400000000a6 */
[----:B0-----:R-:W-:-:S04]  /*e0f0*/  @!P0 LOP3.LUT R127, R127, R126, RZ, 0x3c, !PT ;  /* 0x0000007e7f7f8212 */ /* 0x001fc800078e3cff */
[----:B------:R-:W-:-:S04]  /*e100*/  @!P0 LOP3.LUT R126, R127, R126, RZ, 0x3c, !PT ;  /* 0x0000007e7f7e8212 */ /* 0x000fc800078e3cff */
[----:B------:R-:W-:-:S05]  /*e110*/  @!P0 LOP3.LUT R127, R127, R126, RZ, 0x3c, !PT ;  /* 0x0000007e7f7f8212 */ /* 0x000fca00078e3cff */
[----:B------:R0:W3:Y:S04]  /*e120*/  @!P0 LDG.E.U8 R166, desc[UR20][R126.64] ;  /* 0x000000147ea68981 */ /* 0x0000e8000c1e1100 */
[----:B------:R-:W0:Y:S04]  /*e130*/  LDL R126, [R1+0xb4] ;  /* 0x0000b400017e7983 */ /* 0x000e280000100800 */
[----:B------:R-:W0:Y:S04]  /*e140*/  LDL R127, [R1+0xb8] ;  /* 0x0000b800017f7983 */ /* 0x000e280000100800 */
[----:B------:R1:W-:Y:S02]  /*e150*/  STS.U8 [R0+UR9+0x5e00], R165 ;  /* 0x005e00a500007988 */ /* 0x0003e40008000009 */
[----:B-1----:R-:W-:Y:S01]  /*e160*/  PRMT R165, RZ, 0x7610, R165 ;  /* 0x00007610ffa57816 */ /* 0x002fe200000000a5 */
[----:B------:R-:W1:Y:S01]  /*e170*/  S2R R227, SR_TID.X ;  /* 0x0000000000e37919 */ /* 0x000e620000002100 */
[----:B0-----:R-:W-:-:S04]  /*e180*/  @!P0 LOP3.LUT R127, R127, R126, RZ, 0x3c, !PT ;  /* 0x0000007e7f7f8212 */ /* 0x001fc800078e3cff */
[----:B------:R-:W-:-:S04]  /*e190*/  @!P0 LOP3.LUT R126, R127, R126, RZ, 0x3c, !PT ;  /* 0x0000007e7f7e8212 */ /* 0x000fc800078e3cff */
[----:B------:R-:W-:-:S05]  /*e1a0*/  @!P0 LOP3.LUT R127, R127, R126, RZ, 0x3c, !PT ;  /* 0x0000007e7f7f8212 */ /* 0x000fca00078e3cff */
[----:B------:R0:W2:Y:S04]  /*e1b0*/  @!P0 LDG.E.U8 R165, desc[UR20][R126.64] ;  /* 0x000000147ea58981 */ /* 0x0000a8000c1e1100 */
[----:B------:R-:W0:Y:S04]  /*e1c0*/  LDL R126, [R1+0xf4] ;  /* 0x0000f400017e7983 */ /* 0x000e280000100800 */
[----:B------:R-:W0:Y:S01]  /*e1d0*/  LDL R127, [R1+0xf8] ;  /* 0x0000f800017f7983 */ /* 0x000e220000100800 */
[----:B-1----:R-:W-:-:S04]  /*e1e0*/  LOP3.LUT R227, R227, 0x7f, RZ, 0xc0, !PT ;  /* 0x0000007fe3e37812 */ /* 0x002fc800078ec0ff */
[----:B------:R-:W-:-:S05]  /*e1f0*/  LOP3.LUT R227, R227, 0x10, RZ, 0x3c, !PT ;  /* 0x00000010e3e37812 */ /* 0x000fca00078e3cff */
[----:B------:R1:W-:Y:S04]  /*e200*/  STS.U8 [R227+UR9+0x4080], R164 ;  /* 0x004080a4e3007988 */ /* 0x0003e80008000009 */
[----:B------:R3:W-:Y:S01]  /*e210*/  STS.U8 [R227+UR9+0x4280], R163 ;  /* 0x004280a3e3007988 */ /* 0x0007e20008000009 */
[----:B-1----:R-:W-:Y:S02]  /*e220*/  PRMT R164, RZ, 0x7610, R164 ;  /* 0x00007610ffa47816 */ /* 0x002fe400000000a4 */
[----:B---3--:R-:W-:Y:S01]  /*e230*/  PRMT R163, RZ, 0x7610, R163 ;  /* 0x00007610ffa37816 */ /* 0x008fe200000000a3 */
[----:B------:R1:W-:Y:S04]  /*e240*/  STS.U8 [R227+UR9+0x4480], R162 ;  /* 0x004480a2e3007988 */ /* 0x0003e80008000009 */
[----:B------:R3:W-:Y:S01]  /*e250*/  STS.U8 [R227+UR9+0x4680], R161 ;  /* 0x004680a1e3007988 */ /* 0x0007e20008000009 */
[----:B-1----:R-:W-:-:S02]  /*e260*/  PRMT R162, RZ, 0x7610, R162 ;  /* 0x00007610ffa27816 */ /* 0x002fc400000000a2 */
[----:B---3--:R-:W-:Y:S02]  /*e270*/  PRMT R161, RZ, 0x7610, R161 ;  /* 0x00007610ffa17816 */ /* 0x008fe400000000a1 */
[----:B0-----:R-:W-:-:S04]  /*e280*/  @!P0 LOP3.LUT R127, R127, R126, RZ, 0x3c, !PT ;  /* 0x0000007e7f7f8212 */ /* 0x001fc800078e3cff */
[----:B------:R-:W-:-:S04]  /*e290*/  @!P0 LOP3.LUT R126, R127, R126, RZ, 0x3c, !PT ;  /* 0x0000007e7f7e8212 */ /* 0x000fc800078e3cff */
[----:B------:R-:W-:-:S05]  /*e2a0*/  @!P0 LOP3.LUT R127, R127, R126, RZ, 0x3c, !PT ;  /* 0x0000007e7f7f8212 */ /* 0x000fca00078e3cff */
[----:B------:R0:W3:Y:S02]  /*e2b0*/  @!P0 LDG.E.U8 R164, desc[UR20][R126.64] ;  /* 0x000000147ea48981 */ /* 0x0000e4000c1e1100 */
        /* <DEDUP_REMOVED lines=9> */
[----:B------:R-:W0:Y:S04]  /*e350*/  LDL R127, [R1] ;  /* 0x00000000017f7983 */ /* 0x000e280000100800 */
[----:B------:R1:W-:Y:S02]  /*e360*/  STS.U8 [R227+UR9+0x4880], R160 ;  /* 0x004880a0e3007988 */ /* 0x0003e40008000009 */
[----:B-1----:R-:W-:Y:S01]  /*e370*/  PRMT R160, RZ, 0x7610, R160 ;  /* 0x00007610ffa07816 */ /* 0x002fe200000000a0 */
[----:B0-----:R-:W-:-:S02]  /*e380*/  @!P0 IMAD.MOV.U32 R126, RZ, RZ, R127 ;  /* 0x000000ffff7e8224 */ /* 0x001fc400078e007f */
[----:B------:R-:W-:-:S05]  /*e390*/  @!P0 IMAD.MOV.U32 R127, RZ, RZ, R252 ;  /* 0x000000ffff7f8224 */ /* 0x000fca00078e00fc */
[----:B------:R0:W2:Y:S04]  /*e3a0*/  @!P0 LDG.E.U8 R160, desc[UR20][R126.64] ;  /* 0x000000147ea08981 */ /* 0x0000a8000c1e1100 */
[----:B------:R-:W0:Y:S04]  /*e3b0*/  LDL R126, [R1+0x3c] ;  /* 0x00003c00017e7983 */ /* 0x000e280000100800 */
[----:B------:R-:W0:Y:S04]  /*e3c0*/  LDL R127, [R1+0x40] ;  /* 0x00004000017f7983 */ /* 0x000e280000100800 */
[----:B------:R1:W-:Y:S02]  /*e3d0*/  STS.U8 [R227+UR9+0x4a80], R159 ;  /* 0x004a809fe3007988 */ /* 0x0003e40008000009 */
[----:B-1----:R-:W-:-:S02]  /*e3e0*/  PRMT R159, RZ, 0x7610, R159 ;  /* 0x00007610ff9f7816 */ /* 0x002fc4000000009f */
[----:B0-----:R-:W-:-:S04]  /*e3f0*/  @!P0 LOP3.LUT R127, R127, R126, RZ, 0x3c, !PT ;  /* 0x0000007e7f7f8212 */ /* 0x001fc800078e3cff */
[----:B------:R-:W-:-:S04]  /*e400*/  @!P0 LOP3.LUT R126, R127, R126, RZ, 0x3c, !PT ;  /* 0x0000007e7f7e8212 */ /* 0x000fc800078e3cff */
[----:B------:R-:W-:-:S05]  /*e410*/  @!P0 LOP3.LUT R127, R127, R126, RZ, 0x3c, !PT ;  /* 0x0000007e7f7f8212 */ /* 0x000fca00078e3cff */
        /* <DEDUP_REMOVED lines=19> */
[----:B------:R1:W-:Y:S04]  /*e550*/  STS.U8 [R227+UR9+0x5080], R156 ;  /* 0x0050809ce3007988 */ /* 0x0003e80008000009 */
[----:B------:R3:W-:Y:S01]  /*e560*/  STS.U8 [R227+UR9+0x5280], R155 ;  /* 0x0052809be3007988 */ /* 0x0007e20008000009 */
[----:B-1----:R-:W-:-:S02]  /*e570*/  PRMT R156, RZ, 0x7610, R156 ;  /* 0x00007610ff9c7816 */ /* 0x002fc4000000009c */
[----:B---3--:R-:W-:Y:S01]  /*e580*/  PRMT R155, RZ, 0x7610, R155 ;  /* 0x00007610ff9b7816 */ /* 0x008fe2000000009b */
[----:B------:R1:W-:Y:S04]  /*e590*/  STS.U8 [R227+UR9+0x5480], R154 ;  /* 0x0054809ae3007988 */ /* 0x0003e80008000009 */
[----:B------:R3:W-:Y:S01]  /*e5a0*/  STS.U8 [R227+UR9+0x5680], R153 ;  /* 0x00568099e3007988 */ /* 0x0007e20008000009 */
[----:B-1----:R-:W-:Y:S02]  /*e5b0*/  PRMT R154, RZ, 0x7610, R154 ;  /* 0x00007610ff9a7816 */ /* 0x002fe4000000009a */
        /* <DEDUP_REMOVED lines=42> */
[----:B------:R-:W2:Y:S01]  /*e860*/  LDL.LU R227, [R1+0x148] ;  /* 0x0001480001e37983 */ /* 0x000ea20000300800 */
[----:B0-----:R-:W-:-:S04]  /*e870*/  @!P0 LOP3.LUT R127, R127, R126, RZ, 0x3c, !PT ;  /* 0x0000007e7f7f8212 */ /* 0x001fc800078e3cff */
[----:B------:R-:W-:-:S04]  /*e880*/  @!P0 LOP3.LUT R126, R127, R126, RZ, 0x3c, !PT ;  /* 0x0000007e7f7e8212 */ /* 0x000fc800078e3cff */
[----:B------:R-:W-:-:S05]  /*e890*/  @!P0 LOP3.LUT R127, R127, R126, RZ, 0x3c, !PT ;  /* 0x0000007e7f7f8212 */ /* 0x000fca00078e3cff */
[----:B------:R0:W2:Y:S04]  /*e8a0*/  @!P0 LDG.E.U8 R149, desc[UR20][R126.64] ;  /* 0x000000147e958981 */ /* 0x0000a8000c1e1100 */
[----:B------:R-:W0:Y:S04]  /*e8b0*/  LDL R126, [R1+0x104] ;  /* 0x00010400017e7983 */ /* 0x000e280000100800 */
[----:B------:R-:W0:Y:S01]  /*e8c0*/  LDL R127, [R1+0x108] ;  /* 0x00010800017f7983 */ /* 0x000e220000100800 */
[----:B------:R-:W-:-:S04]  /*e8d0*/  LOP3.LUT R245, R245, 0x7f, RZ, 0xc0, !PT ;  /* 0x0000007ff5f57812 */ /* 0x000fc800078ec0ff */
        /* <DEDUP_REMOVED lines=106> */
[----:B------:R-:W-:-:S05]  /*ef80*/  LOP3.LUT R0, R0, 0x30, RZ, 0x3c, !PT ;  /* 0x0000003000007812 */ /* 0x000fca00078e3cff */
[----:B------:R1:W-:Y:S01]  /*ef90*/  STS.U8 [R0+UR9+0x4180], R244 ;  /* 0x004180f400007988 */ /* 0x0003e20008000009 */
[----:B0-----:R-:W-:-:S04]  /*efa0*/  @!P0 LOP3.LUT R127, R127, R126, RZ, 0x3c, !PT ;  /* 0x0000007e7f7f8212 */ /* 0x001fc800078e3cff */
[----:B------:R-:W-:-:S04]  /*efb0*/  @!P0 LOP3.LUT R126, R127, R126, RZ, 0x3c, !PT ;  /* 0x0000007e7f7e8212 */ /* 0x000fc800078e3cff */
[----:B------:R-:W-:-:S05]  /*efc0*/  @!P0 LOP3.LUT R127, R127, R126, RZ, 0x3c, !PT ;  /* 0x0000007e7f7f8212 */ /* 0x000fca00078e3cff */
[----:B------:R0:W2:Y:S04]  /*efd0*/  @!P0 LDG.E.U8 R133, desc[UR20][R126.64] ;  /* 0x000000147e858981 */ /* 0x0000a8000c1e1100 */
[----:B------:R-:W0:Y:S04]  /*efe0*/  LDL R126, [R1+0x114] ;  /* 0x00011400017e7983 */ /* 0x000e280000100800 */
[----:B------:R-:W0:Y:S04]  /*eff0*/  LDL R127, [R1+0x118] ;  /* 0x00011800017f7983 */ /* 0x000e280000100800 */
[----:B-1----:R-:W2:Y:S01]  /*f000*/  LDL.LU R244, [R1+0x140] ;  /* 0x0001400001f47983 */ /* 0x002ea20000300800 */
[----:B------:R-:W-:-:S03]  /*f010*/  PRMT R167, RZ, 0x7610, R167 ;  /* 0x00007610ffa77816 */ /* 0x000fc600000000a7 */
[----:B------:R1:W-:Y:S04]  /*f020*/  STS.U8 [R0+UR9+0x4380], R238 ;  /* 0x004380ee00007988 */ /* 0x0003e80008000009 */
[----:B------:R3:W-:Y:S01]  /*f030*/  STS.U8 [R0+UR9+0x4580], R192 ;  /* 0x004580c000007988 */ /* 0x0007e20008000009 */
[----:B-1----:R-:W-:Y:S02]  /*f040*/  PRMT R238, RZ, 0x7610, R238 ;  /* 0x00007610ffee7816 */ /* 0x002fe400000000ee */
[----:B---3--:R-:W-:Y:S01]  /*f050*/  PRMT R192, RZ, 0x7610, R192 ;  /* 0x00007610ffc07816 */ /* 0x008fe200000000c0 */
[----:B------:R1:W-:Y:S02]  /*f060*/  STS.U8 [R0+UR9+0x4780], R187 ;  /* 0x004780bb00007988 */ /* 0x0003e40008000009 */
[----:B-1----:R-:W-:-:S02]  /*f070*/  PRMT R187, RZ, 0x7610, R187 ;  /* 0x00007610ffbb7816 */ /* 0x002fc400000000bb */
[----:B0-----:R-:W-:-:S04]  /*f080*/  @!P0 LOP3.LUT R127, R127, R126, RZ, 0x3c, !PT ;  /* 0x0000007e7f7f8212 */ /* 0x001fc800078e3cff */
[----:B------:R-:W-:-:S04]  /*f090*/  @!P0 LOP3.LUT R126, R127, R126, RZ, 0x3c, !PT ;  /* 0x0000007e7f7e8212 */ /* 0x000fc800078e3cff */
[----:B------:R-:W-:-:S05]  /*f0a0*/  @!P0 LOP3.LUT R127, R127, R126, RZ, 0x3c, !PT ;  /* 0x0000007e7f7f8212 */ /* 0x000fca00078e3cff */
[----:B------:R0:W3:Y:S02]  /*f0b0*/  @!P0 LDG.E.U8 R167, desc[UR20][R126.64] ;  /* 0x000000147ea78981 */ /* 0x0000e4000c1e1100 */
[----:B0-----:R-:W-:Y:S02]  /*f0c0*/  @!P0 IMAD.MOV.U32 R126, RZ, RZ, R212 ;  /* 0x000000ffff7e8224 */ /* 0x001fe400078e00d4 */
[----:B------:R-:W-:-:S05]  /*f0d0*/  @!P0 IMAD.MOV.U32 R127, RZ, RZ, R211 ;  /* 0x000000ffff7f8224 */ /* 0x000fca00078e00d3 */
[----:B------:R0:W3:Y:S02]  /*f0e0*/  @!P0 LDG.E.U8 R238, desc[UR20][R126.64] ;  /* 0x000000147eee8981 */ /* 0x0000e4000c1e1100 */
[----:B0-----:R-:W-:Y:S02]  /*f0f0*/  @!P0 IMAD.MOV.U32 R126, RZ, RZ, R228 ;  /* 0x000000ffff7e8224 */ /* 0x001fe400078e00e4 */
[----:B--2---:R-:W-:-:S05]  /*f100*/  @!P0 IMAD.MOV.U32 R127, RZ, RZ, R227 ;  /* 0x000000ffff7f8224 */ /* 0x004fca00078e00e3 */
        /* <DEDUP_REMOVED lines=40> */
[----:B------:R-:W5:Y:S01]  /*f390*/  LDL.LU R0, [R1+0x13c] ;  /* 0x00013c0001007983 */ /* 0x000f620000300800 */
[----:B0-----:R-:W-:-:S04]  /*f3a0*/  @!P0 LOP3.LUT R127, R127, R126, RZ, 0x3c, !PT ;  /* 0x0000007e7f7f8212 */ /* 0x001fc800078e3cff */
[----:B------:R-:W-:-:S04]  /*f3b0*/  @!P0 LOP3.LUT R126, R127, R126, RZ, 0x3c, !PT ;  /* 0x0000007e7f7e8212 */ /* 0x000fc800078e3cff */
[----:B------:R-:W-:-:S05]  /*f3c0*/  @!P0 LOP3.LUT R127, R127, R126, RZ, 0x3c, !PT ;  /* 0x0000007e7f7f8212 */ /* 0x000fca00078e3cff */
[----:B------:R0:W2:Y:S02]  /*f3d0*/  @!P0 LDG.E.U8 R115, desc[UR20][R126.64] ;  /* 0x000000147e738981 */ /* 0x0000a4000c1e1100 */
[----:B0-----:R-:W0:Y:S02]  /*f3e0*/  S2R R127, SR_TID.X ;  /* 0x00000000007f7919 */ /* 0x001e240000002100 */
[C---:B0-----:R-:W-:Y:S02]  /*f3f0*/  LOP3.LUT R126, R127.reuse, 0x7f, RZ, 0xc0, !PT ;  /* 0x0000007f7f7e7812 */ /* 0x041fe400078ec0ff */
[----:B------:R-:W-:Y:S02]  /*f400*/  LOP3.LUT R127, R127, 0x7f, RZ, 0xc0, !PT ;  /* 0x0000007f7f7f7812 */ /* 0x000fe400078ec0ff */
[----:B------:R-:W-:-:S05]  /*f410*/  LOP3.LUT R126, R126, 0x30, RZ, 0x3c, !PT ;  /* 0x000000307e7e7812 */ /* 0x000fca00078e3cff */
[----:B------:R0:W-:Y:S02]  /*f420*/  STS.U8 [R126+UR9+0x5380], R101 ;  /* 0x005380657e007988 */ /* 0x0001e40008000009 */
[----:B0-----:R-:W-:Y:S01]  /*f430*/  LOP3.LUT R101, R127, 0x30, RZ, 0x3c, !PT ;  /* 0x000000307f657812 */ /* 0x001fe200078e3cff */
[----:B------:R-:W0:Y:S04]  /*f440*/  S2R R126, SR_TID.X ;  /* 0x00000000007e7919 */ /* 0x000e280000002100 */
[----:B------:R1:W-:Y:S02]  /*f450*/  STS.U8 [R101+UR9+0x5580], R114 ;  /* 0x0055807265007988 */ /* 0x0003e40008000009 */
[----:B-1----:R-:W1:Y:S02]  /*f460*/  S2R R114, SR_TID.X ;  /* 0x0000000000727919 */ /* 0x002e640000002100 */
[----:B------:R0:W-:Y:S04]  /*f470*/  STS.U8 [R101+UR9+0x5780], R113 ;  /* 0x0057807165007988 */ /* 0x0001e80008000009 */
[----:B------:R0:W-:Y:S04]  /*f480*/  STS.U8 [R101+UR9+0x5980], R112 ;  /* 0x0059807065007988 */ /* 0x0001e80008000009 */
[----:B------:R-:W-:Y:S01]  /*f490*/  STS.U8 [R101+UR9+0x5b80], R111 ;  /* 0x005b806f65007988 */ /* 0x000fe20008000009 */
[----:B0-----:R-:W-:-:S03]  /*f4a0*/  LOP3.LUT R127, R126, 0x7f, RZ, 0xc0, !PT ;  /* 0x0000007f7e7f7812 */ /* 0x001fc600078ec0ff */
[----:B------:R-:W-:Y:S04]  /*f4b0*/  STS.U8 [R101+UR9+0x5d80], R110 ;  /* 0x005d806e65007988 */ /* 0x000fe80008000009 */
[----:B------:R-:W-:Y:S04]  /*f4c0*/  STS.U8 [R101+UR9+0x5f80], R109 ;  /* 0x005f806d65007988 */ /* 0x000fe80008000009 */
[----:B------:R-:W-:Y:S01]  /*f4d0*/  STS.U8 [R127+UR9+0x6000], R108 ;  /* 0x0060006c7f007988 */ /* 0x000fe20008000009 */
[----:B-1----:R-:W-:-:S03]  /*f4e0*/  LOP3.LUT R114, R114, 0x7f, RZ, 0xc0, !PT ;  /* 0x0000007f72727812 */ /* 0x002fc600078ec0ff */
[----:B------:R-:W-:Y:S01]  /*f4f0*/  STS.U8 [R127+UR9+0x6400], R107 ;  /* 0x0064006b7f007988 */ /* 0x000fe20008000009 */
[----:B------:R-:W-:-:S03]  /*f500*/  LOP3.LUT R113, R114, 0x10, RZ, 0x3c, !PT ;  /* 0x0000001072717812 */ /* 0x000fc600078e3cff */
[----:B------:R-:W-:Y:S04]  /*f510*/  STS.U8 [R127+UR9+0x6800], R106 ;  /* 0x0068006a7f007988 */ /* 0x000fe80008000009 */
[----:B------:R-:W-:Y:S04]  /*f520*/  STS.U8 [R127+UR9+0x6c00], R105 ;  /* 0x006c00697f007988 */ /* 0x000fe80008000009 */
[----:B------:R-:W-:Y:S04]  /*f530*/  STS.U8 [R127+UR9+0x7000], R104 ;  /* 0x007000687f007988 */ /* 0x000fe80008000009 */
[----:B------:R-:W-:Y:S04]  /*f540*/  STS.U8 [R127+UR9+0x7400], R103 ;  /* 0x007400677f007988 */ /* 0x000fe80008000009 */
[----:B----4-:R-:W-:Y:S04]  /*f550*/  STS.U8 [R127+UR9+0x7800], R102 ;  /* 0x007800667f007988 */ /* 0x010fe80008000009 */
[----:B------:R-:W-:Y:S01]  /*f560*/  STS.U8 [R127+UR9+0x7c00], R116 ;  /* 0x007c00747f007988 */ /* 0x000fe20008000009 */
[----:B------:R-:W-:-:S03]  /*f570*/  LOP3.LUT R114, R114, 0x20, RZ, 0x3c, !PT ;  /* 0x0000002072727812 */ /* 0x000fc600078e3cff */
        /* <DEDUP_REMOVED lines=11> */
[----:B------:R-:W-:Y:S01]  /*f630*/  STS.U8 [R114+UR9+0x6d00], R131 ;  /* 0x006d008372007988 */ /* 0x000fe20008000009 */
[----:B------:R-:W-:-:S03]  /*f640*/  LOP3.LUT R126, R126, 0x7f, RZ, 0xc0, !PT ;  /* 0x0000007f7e7e7812 */ /* 0x000fc600078ec0ff */
        /* <DEDUP_REMOVED lines=15> */
[----:B0-----:R-:W-:-:S03]  /*f740*/  LOP3.LUT R101, R126, 0x50, RZ, 0x3c, !PT ;  /* 0x000000507e657812 */ /* 0x001fc600078e3cff */
        /* <DEDUP_REMOVED lines=15> */
[----:B------:R1:W-:Y:S04]  /*f840*/  STS.U8 [R102+UR9+0x6300], R139 ;  /* 0x0063008b66007988 */ /* 0x0003e80008000009 */
[----:B------:R1:W-:Y:S01]  /*f850*/  STS.U8 [R102+UR9+0x6700], R138 ;  /* 0x0067008a66007988 */ /* 0x0003e20008000009 */
[----:B0-----:R-:W-:-:S03]  /*f860*/  LOP3.LUT R101, R127, 0x70, RZ, 0x3c, !PT ;  /* 0x000000707f657812 */ /* 0x001fc600078e3cff */
[----:B------:R1:W-:Y:S04]  /*f870*/  STS.U8 [R102+UR9+0x6b00], R137 ;  /* 0x006b008966007988 */ /* 0x0003e80008000009 */
[----:B------:R1:W-:Y:S04]  /*f880*/  STS.U8 [R102+UR9+0x6f00], R136 ;  /* 0x006f008866007988 */ /* 0x0003e80008000009 */
[----:B------:R1:W-:Y:S04]  /*f890*/  STS.U8 [R102+UR9+0x7300], R135 ;  /* 0x0073008766007988 */ /* 0x0003e80008000009 */
[----:B------:R1:W-:Y:S04]  /*f8a0*/  STS.U8 [R102+UR9+0x7700], R134 ;  /* 0x0077008666007988 */ /* 0x0003e80008000009 */
[----:B------:R1:W-:Y:S04]  /*f8b0*/  STS.U8 [R102+UR9+0x7b00], R133 ;  /* 0x007b008566007988 */ /* 0x0003e80008000009 */
[----:B---3--:R1:W-:Y:S04]  /*f8c0*/  STS.U8 [R102+UR9+0x7f00], R167 ;  /* 0x007f00a766007988 */ /* 0x0083e80008000009 */
[----:B------:R1:W-:Y:S04]  /*f8d0*/  STS.U8 [R101+UR9+0x6380], R238 ;  /* 0x006380ee65007988 */ /* 0x0003e80008000009 */
[----:B--2---:R1:W-:Y:S04]  /*f8e0*/  STS.U8 [R101+UR9+0x6780], R192 ;  /* 0x006780c065007988 */ /* 0x0043e80008000009 */
[----:B------:R1:W-:Y:S04]  /*f8f0*/  STS.U8 [R101+UR9+0x6b80], R187 ;  /* 0x006b80bb65007988 */ /* 0x0003e80008000009 */
[----:B------:R1:W-:Y:S04]  /*f900*/  STS.U8 [R101+UR9+0x6f80], R186 ;  /* 0x006f80ba65007988 */ /* 0x0003e80008000009 */
[----:B------:R1:W-:Y:S04]  /*f910*/  STS.U8 [R101+UR9+0x7380], R181 ;  /* 0x007380b565007988 */ /* 0x0003e80008000009 */
[----:B------:R1:W-:Y:S04]  /*f920*/  STS.U8 [R101+UR9+0x7780], R175 ;  /* 0x007780af65007988 */ /* 0x0003e80008000009 */
[----:B------:R1:W-:Y:S04]  /*f930*/  STS.U8 [R101+UR9+0x7b80], R117 ;  /* 0x007b807565007988 */ /* 0x0003e80008000009 */
[----:B------:R1:W-:Y:S01]  /*f940*/  STS.U8 [R101+UR9+0x7f80], R115 ;  /* 0x007f807365007988 */ /* 0x0003e20008000009 */
[----:B------:R0:W-:Y:S06]  /*f950*/  MEMBAR.ALL.CTA ;  /* 0x0000000000007992 */ /* 0x0001ec0000008000 */
[----:B0-----:R-:W0:Y:S01]  /*f960*/  FENCE.VIEW.ASYNC.S ;  /* 0x00000000000073c6 */ /* 0x001e220000000000 */
[----:B------:R-:W-:Y:S01]  /*f970*/  ULEA UR6, UR23, UR9, 0x3 ;  /* 0x0000000917067291 */ /* 0x000fe2000f8e18ff */
[----:B------:R-:W-:-:S03]  /*f980*/  UMOV UR4, UR5 ;  /* 0x0000000500047c82 */ /* 0x000fc60008000000 */
[----:B------:R-:W-:Y:S01]  /*f990*/  UIADD3 UR6, UPT, UPT, UR6, 0x8000, URZ ;  /* 0x0000800006067890 */ /* 0x000fe2000fffe0ff */
[----:B0-----:R-:W-:Y:S06]  /*f9a0*/  BAR.SYNC.DEFER_BLOCKING 0x0 ;  /* 0x0000000000007b1d */ /* 0x001fec0000010000 */
[----:B-1----:R-:W-:Y:S05]  /*f9b0*/  BRA.U UP1, `(.L_x_9) ;  /* 0x0000000101487547 */ /* 0x002fea000b800000 */
[----:B------:R-:W-:Y:S01]  /*f9c0*/  UMOV UR13, 0x80004020 ;  /* 0x80004020000d7882 */ /* 0x000fe20000000000 */
[----:B------:R-:W-:Y:S01]  /*f9d0*/  UMOV UR15, 0x40004040 ;  /* 0x40004040000f7882 */ /* 0x000fe20000000000 */
[----:B------:R-:W-:Y:S01]  /*f9e0*/  UMOV UR16, 0x0 ;  /* 0x0000000000107882 */ /* 0x000fe20000000000 */
[----:B------:R-:W-:Y:S01]  /*f9f0*/  UMOV UR17, 0x4108010 ;  /* 0x0410801000117882 */ /* 0x000fe20000000000 */
[----:B------:R-:W-:Y:S01]  /*fa00*/  UMOV UR40, 0x0 ;  /* 0x0000000000287882 */ /* 0x000fe20000000000 */
[----:B------:R-:W-:Y:S01]  /*fa10*/  UMOV UR41, 0x4108010 ;  /* 0x0410801000297882 */ /* 0x000fe20000000000 */
[----:B------:R-:W-:Y:S01]  /*fa20*/  UMOV UR42, 0x0 ;  /* 0x00000000002a7882 */ /* 0x000fe20000000000 */
[----:B------:R-:W-:Y:S01]  /*fa30*/  UMOV UR43, 0x4108010 ;  /* 0x04108010002b7882 */ /* 0x000fe20000000000 */
[----:B------:R-:W-:Y:S01]  /*fa40*/  UMOV UR7, URZ ;  /* 0x000000ff00077c82 */ /* 0x000fe20008000000 */
[----:B------:R0:W-:Y:S01]  /*fa50*/  UTCQMMA gdesc[UR12], gdesc[UR14], tmem[UR8], tmem[UR16], idesc[UR17], UPT ;  /* 0x00ff100e0c0075ea */ /* 0x0001e2000b800308 */
        /* <DEDUP_REMOVED lines=8> */
.L_x_9:
[----:B------:R-:W-:Y:S01]  /*fae0*/  UIADD3 UR23, UPT, UPT, UR23, 0x1, URZ ;  /* 0x0000000117177890 */ /* 0x000fe2000fffe0ff */
[----:B------:R-:W-:Y:S01]  /*faf0*/  IMAD.U32 R101, RZ, RZ, UR4 ;  /* 0x00000004ff657e24 */ /* 0x000fe2000f8e00ff */
[----:B------:R-:W-:Y:S02]  /*fb00*/  UIADD3 UR19, UPT, UPT, UR19, -0x1, URZ ;  /* 0xffffffff13137890 */ /* 0x000fe4000fffe0ff */
[----:B------:R-:W-:Y:S02]  /*fb10*/  UISETP.GT.AND UP2, UPT, UR23, 0x1, UPT ;  /* 0x000000011700788c */ /* 0x000fe4000bf44270 */
[----:B------:R-:W-:Y:S02]  /*fb20*/  UIADD3 UR22, UPT, UPT, UR22, -0x80, URZ ;  /* 0xffffff8016167890 */ /* 0x000fe4000fffe0ff */
[----:B0-----:R-:W-:Y:S02]  /*fb30*/  USEL UR5, URZ, 0x1, !UP2 ;  /* 0x00000001ff057887 */ /* 0x001fe4000d000000 */
[----:B------:R-:W-:-:S02]  /*fb40*/  USEL UR23, UR23, URZ, !UP2 ;  /* 0x000000ff17177287 */ /* 0x000fc4000d000000 */
[----:B------:R-:W-:Y:S02]  /*fb50*/  UISETP.NE.U32.AND UP2, UPT, UR19, URZ, UPT ;  /* 0x000000ff1300728c */ /* 0x000fe4000bf45070 */
[----:B------:R-:W-:-:S07]  /*fb60*/  ULOP3.LUT UR5, UR4, UR5, URZ, 0x3c, !UPT ;  /* 0x0000000504057292 */ /* 0x000fce000f8e3cff */
[----:B------:R-:W-:Y:S05]  /*fb70*/  BRA.U UP2, `(.L_x_10) ;  /* 0xffffffa102f07547 */ /* 0x000fea000b83ffff */
.L_x_7:
[----:B------:R-:W-:-:S09]  /*fb80*/  UISETP.GE.AND UP1, UPT, UR24, 0x80, UPT ;  /* 0x000000801800788c */ /* 0x000fd2000bf26270 */
[----:B------:R-:W-:Y:S05]  /*fb90*/  BRA.U !UP1, `(.L_x_11) ;  /* 0x0000000109107547 */ /* 0x000fea000b800000 */
[----:B------:R-:W-:-:S06]  /*fba0*/  USHF.L.U32 UR4, UR4, 0x1f, URZ ;  /* 0x0000001f04047899 */ /* 0x000fcc00080006ff */
[----:B-----5:R-:W-:-:S04]  /*fbb0*/  IMAD.U32 R2, RZ, RZ, UR4 ;  /* 0x00000004ff027e24 */ /* 0x020fc8000f8e00ff */
[----:B------:R-:W1:Y:S02]  /*fbc0*/  SYNCS.PHASECHK.TRANS64.TRYWAIT P0, [UR6], R2 ;  /* 0x00000002ff0075a7 */ /* 0x000e640008001106 */
[----:B-1----:R-:W-:Y:S05]  /*fbd0*/  @!P0 BRA `(.L_x_12) ;  /* 0x00000018003c8947 */ /* 0x002fea0003800000 */
.L_x_11:
[----:B------:R-:W2:Y:S01]  /*fbe0*/  LDL.LU R39, [R1+0x138] ;  /* 0x0001380001277983 */ /* 0x000ea20000300800 */
[----:B------:R-:W2:Y:S01]  /*fbf0*/  LDCU UR4, c[0x0][0x3b4] ;  /* 0x00007680ff0477ac */ /* 0x000ea20008000800 */
[----:B------:R-:W-:Y:S06]  /*fc00*/  BAR.SYNC.DEFER_BLOCKING 0x0 ;  /* 0x0000000000007b1d */ /* 0x000fec0000010000 */
[----:B------:R-:W1:Y:S01]  /*fc10*/  LDCU.128 UR12, c[0x0][0x390] ;  /* 0x00007200ff0c77ac */ /* 0x000e620008000c00 */
[----:B------:R-:W3:Y:S01]  /*fc20*/  S2R R41, SR_TID.X ;  /* 0x0000000000297919 */ /* 0x000ee20000002100 */
[----:B------:R-:W4:Y:S01]  /*fc30*/  LDCU UR5, c[0x0][0x3b8] ;  /* 0x00007700ff0577ac */ /* 0x000f220008000800 */
[----:B------:R-:W0:Y:S01]  /*fc40*/  S2R R42, SR_TID.X ;  /* 0x00000000002a7919 */ /* 0x000e220000002100 */
[----:B------:R-:W1:Y:S02]  /*fc50*/  @!P1 SYNCS.CCTL.IV [UR9+0x8000] ;  /* 0x00800000ff0099b1 */ /* 0x000e640008000009 */
[----:B-1----:R-:W-:Y:S06]  /*fc60*/  BAR.SYNC.DEFER_BLOCKING 0x0 ;  /* 0x0000000000007b1d */ /* 0x002fec0000010000 */
[----:B-----5:R-:W-:Y:S01]  /*fc70*/  LDTM.16dp32bit_t0_t15.x32 R4, tmem[UR10] ;  /* 0x0000000a000479ee */ /* 0x020fe20008a80000 */
[----:B------:R-:W1:Y:S01]  /*fc80*/  LDTM.16dp32bit_t16_t31.x32 R4, tmem[UR10+0x20] ;  /* 0x0000200a000479ee */ /* 0x000e620008aa0000 */
[----:B---3--:R-:W-:-:S02]  /*fc90*/  IMAD.SHL.U32 R2, R41, 0x200, RZ ;  /* 0x0000020029027824 */ /* 0x008fc400078e00ff */
[C---:B------:R-:W-:Y:S02]  /*fca0*/  IMAD.SHL.U32 R36, R41.reuse, 0x10, RZ ;  /* 0x0000001029247824 */ /* 0x040fe400078e00ff */
[----:B------:R-:W-:Y:S01]  /*fcb0*/  IMAD.SHL.U32 R3, R41, 0x8, RZ ;  /* 0x0000000829037824 */ /* 0x000fe200078e00ff */
[----:B------:R-:W-:Y:S02]  /*fcc0*/  LOP3.LUT R37, R2, 0x2000, RZ, 0xc0, !PT ;  /* 0x0000200002257812 */ /* 0x000fe400078ec0ff */
[----:B------:R-:W-:Y:S02]  /*fcd0*/  LOP3.LUT R2, R36, 0xf0, RZ, 0xc0, !PT ;  /* 0x000000f024027812 */ /* 0x000fe400078ec0ff */
[----:B------:R-:W-:Y:S01]  /*fce0*/  LOP3.LUT R3, R3, 0x300, RZ, 0xc0, !PT ;  /* 0x0000030003037812 */ /* 0x000fe200078ec0ff */
[----:B------:R-:W3:Y:S01]  /*fcf0*/  @!P1 SYNCS.CCTL.IV [UR9+0x8008] ;  /* 0x00800800ff0099b1 */ /* 0x000ee20008000009 */
[----:B------:R-:W-:Y:S01]  /*fd00*/  IADD3 R2, PT, PT, R2, UR9, R37 ;  /* 0x0000000902027c10 */ /* 0x000fe2000fffe025 */
[----:B------:R-:W-:Y:S01]  /*fd10*/  NOP ;  /* 0x0000000000007918 */ /* 0x000fe20000000000 */
[----:B------:R-:W-:-:S02]  /*fd20*/  LOP3.LUT R36, R36, 0x3f0, RZ, 0xc0, !PT ;  /* 0x000003f024247812 */ /* 0x000fc400078ec0ff */
[----:B0-----:R-:W-:Y:S01]  /*fd30*/  LEA.HI R40, R42, 0x3e, RZ, 0x1a ;  /* 0x0000003e2a287811 */ /* 0x001fe200078fd0ff */
[----:B------:R-:W-:Y:S01]  /*fd40*/  IMAD.IADD R37, R3, 0x1, R2 ;  /* 0x0000000103257824 */ /* 0x000fe200078e0202 */
[----:B-1----:R-:W-:Y:S02]  /*fd50*/  F2FP.SATFINITE.E4M3.F32.PACK_AB_MERGE_C R4, R5, R4, RZ ;  /* 0x000000040504723e */ /* 0x002fe400048070ff */
[----:B------:R-:W-:Y:S02]  /*fd60*/  F2FP.SATFINITE.E4M3.F32.PACK_AB_MERGE_C R6, R7, R6, RZ ;  /* 0x000000060706723e */ /* 0x000fe400048070ff */
[----:B------:R-:W-:Y:S02]  /*fd70*/  F2FP.SATFINITE.E4M3.F32.PACK_AB_MERGE_C R8, R9, R8, RZ ;  /* 0x000000080908723e */ /* 0x000fe400048070ff */
[----:B------:R-:W-:Y:S02]  /*fd80*/  F2FP.SATFINITE.E4M3.F32.PACK_AB_MERGE_C R12, R13, R12, RZ ;  /* 0x0000000c0d0c723e */ /* 0x000fe400048070ff */
[----:B------:R-:W-:-:S02]  /*fd90*/  F2FP.SATFINITE.E4M3.F32.PACK_AB_MERGE_C R14, R15, R14, RZ ;  /* 0x0000000e0f0e723e */ /* 0x000fc400048070ff */
[----:B------:R-:W-:Y:S02]  /*fda0*/  F2FP.SATFINITE.E4M3.F32.PACK_AB_MERGE_C R16, R17, R16, RZ ;  /* 0x000000101110723e */ /* 0x000fe400048070ff */
[----:B------:R-:W-:Y:S02]  /*fdb0*/  F2FP.SATFINITE.E4M3.F32.PACK_AB_MERGE_C R20, R21, R20, RZ ;  /* 0x000000141514723e */ /* 0x000fe400048070ff */
[----:B------:R-:W-:Y:S02]  /*fdc0*/  F2FP.SATFINITE.E4M3.F32.PACK_AB_MERGE_C R22, R23, R22, RZ ;  /* 0x000000161716723e */ /* 0x000fe400048070ff */
[----:B------:R-:W-:Y:S02]  /*fdd0*/  F2FP.SATFINITE.E4M3.F32.PACK_AB_MERGE_C R24, R25, R24, RZ ;  /* 0x000000181918723e */ /* 0x000fe400048070ff */
[----:B------:R-:W-:Y:S02]  /*fde0*/  F2FP.SATFINITE.E4M3.F32.PACK_AB_MERGE_C R18, R19, R18, RZ ;  /* 0x000000121312723e */ /* 0x000fe400048070ff */
[----:B------:R-:W-:-:S02]  /*fdf0*/  F2FP.SATFINITE.E4M3.F32.PACK_AB_MERGE_C R26, R27, R26, RZ ;  /* 0x0000001a1b1a723e */ /* 0x000fc400048070ff */
[----:B------:R-:W-:Y:S02]  /*fe00*/  LOP3.LUT R17, R4, 0xffff, RZ, 0xc0, !PT ;  /* 0x0000ffff04117812 */ /* 0x000fe400078ec0ff */
[----:B------:R-:W-:Y:S02]  /*fe10*/  LOP3.LUT R38, R6, 0xffff, RZ, 0xc0, !PT ;  /* 0x0000ffff06267812 */ /* 0x000fe400078ec0ff */
[----:B------:R-:W-:Y:S02]  /*fe20*/  LOP3.LUT R19, R8, 0xffff, RZ, 0xc0, !PT ;  /* 0x0000ffff08137812 */ /* 0x000fe400078ec0ff */
[----:B------:R-:W-:Y:S02]  /*fe30*/  LOP3.LUT R12, R12, 0xffff, RZ, 0xc0, !PT ;  /* 0x0000ffff0c0c7812 */ /* 0x000fe400078ec0ff */
[----:B------:R-:W-:Y:S02]  /*fe40*/  LOP3.LUT R21, R14, 0xffff, RZ, 0xc0, !PT ;  /* 0x0000ffff0e157812 */ /* 0x000fe400078ec0ff */
[----:B------:R-:W-:-:S02]  /*fe50*/  LOP3.LUT R23, R16, 0xffff, RZ, 0xc0, !PT ;  /* 0x0000ffff10177812 */ /* 0x000fc400078ec0ff */
[----:B------:R-:W-:Y:S02]  /*fe60*/  LOP3.LUT R20, R20, 0xffff, RZ, 0xc0, !PT ;  /* 0x0000ffff14147812 */ /* 0x000fe400078ec0ff */
[----:B------:R-:W-:Y:S02]  /*fe70*/  LOP3.LUT R25, R22, 0xffff, RZ, 0xc0, !PT ;  /* 0x0000ffff16197812 */ /* 0x000fe400078ec0ff */
[----:B------:R-:W-:Y:S02]  /*fe80*/  LOP3.LUT R27, R24, 0xffff, RZ, 0xc0, !PT ;  /* 0x0000ffff181b7812 */ /* 0x000fe400078ec0ff */
[----:B------:R-:W-:Y:S02]  /*fe90*/  F2FP.SATFINITE.E4M3.F32.PACK_AB_MERGE_C R28, R29, R28, RZ ;  /* 0x0000001c1d1c723e */ /* 0x000fe400048070ff */
[----:B------:R-:W-:Y:S02]  /*fea0*/  F2FP.SATFINITE.E4M3.F32.PACK_AB_MERGE_C R30, R31, R30, RZ ;  /* 0x0000001e1f1e723e */ /* 0x000fe400048070ff */
[----:B------:R-:W-:-:S02]  /*feb0*/  F2FP.SATFINITE.E4M3.F32.PACK_AB_MERGE_C R32, R33, R32, RZ ;  /* 0x000000202120723e */ /* 0x000fc400048070ff */
[--C-:B------:R-:W-:Y:S02]  /*fec0*/  PRMT R2, R19, 0x3340, R0.reuse ;  /* 0x0000334013027816 */ /* 0x100fe40000000000 */
[--C-:B------:R-:W-:Y:S02]  /*fed0*/  PRMT R4, R23, 0x3340, R0.reuse ;  /* 0x0000334017047816 */ /* 0x100fe40000000000 */
[----:B------:R-:W-:Y:S02]  /*fee0*/  PRMT R6, R27, 0x3340, R0 ;  /* 0x000033401b067816 */ /* 0x000fe40000000000 */
[----:B------:R-:W-:Y:S02]  /*fef0*/  PRMT R3, R17, 0x3340, R38 ;  /* 0x0000334011037816 */ /* 0x000fe40000000026 */
[----:B------:R-:W-:Y:S02]  /*ff00*/  PRMT R5, R12, 0x3340, R21 ;  /* 0x000033400c057816 */ /* 0x000fe40000000015 */
[----:B------:R-:W-:-:S02]  /*ff10*/  PRMT R7, R20, 0x3340, R25 ;  /* 0x0000334014077816 */ /* 0x000fc40000000019 */
[----:B------:R-:W-:Y:S02]  /*ff20*/  F2FP.SATFINITE.E4M3.F32.PACK_AB_MERGE_C R10, R11, R10, RZ ;  /* 0x0000000a0b0a723e */ /* 0x000fe400048070ff */
[----:B------:R-:W-:Y:S02]  /*ff30*/  LOP3.LUT R28, R28, 0xffff, RZ, 0xc0, !PT ;  /* 0x0000ffff1c1c7812 */ /* 0x000fe400078ec0ff */
[----:B------:R-:W-:Y:S02]  /*ff40*/  LOP3.LUT R29, R30, 0xffff, RZ, 0xc0, !PT ;  /* 0x0000ffff1e1d7812 */ /* 0x000fe400078ec0ff */
[----:B------:R-:W-:Y:S02]  /*ff50*/  LOP3.LUT R31, R32, 0xffff, RZ, 0xc0, !PT ;  /* 0x0000ffff201f7812 */ /* 0x000fe400078ec0ff */
[----:B------:R-:W-:Y:S02]  /*ff60*/  PRMT R9, R3, 0x5410, R2 ;  /* 0x0000541003097816 */ /* 0x000fe40000000002 */
[----:B------:R-:W-:-:S02]  /*ff70*/  PRMT R11, R5, 0x5410, R4 ;  /* 0x00005410050b7816 */ /* 0x000fc40000000004 */
[----:B------:R-:W-:Y:S02]  /*ff80*/  PRMT R13, R7, 0x5410, R6 ;  /* 0x00005410070d7816 */ /* 0x000fe40000000006 */
[----:B------:R-:W-:Y:S02]  /*ff90*/  SHF.R.U32.HI R2, RZ, 0x8, R17 ;  /* 0x00000008ff027819 */ /* 0x000fe40000011611 */
[----:B------:R-:W-:Y:S02]  /*ffa0*/  SHF.R.U32.HI R3, RZ, 0x8, R38 ;  /* 0x00000008ff037819 */ /* 0x000fe40000011626 */
[----:B------:R-:W-:Y:S02]  /*ffb0*/  SHF.R.U32.HI R4, RZ, 0x8, R19 ;  /* 0x00000008ff047819 */ /* 0x000fe40000011613 */
[----:B------:R-:W-:Y:S02]  /*ffc0*/  SHF.R.U32.HI R5, RZ, 0x8, R12 ;  /* 0x00000008ff057819 */ /* 0x000fe4000001160c */
[----:B------:R-:W-:-:S02]  /*ffd0*/  SHF.R.U32.HI R6, RZ, 0x8, R21 ;  /* 0x00000008ff067819 */ /* 0x000fc40000011615 */
[----:B------:R-:W-:Y:S02]  /*ffe0*/  SHF.R.U32.HI R7, RZ, 0x8, R23 ;  /* 0x00000008ff077819 */ /* 0x000fe40000011617 */
[----:B------:R-:W-:Y:S02]  /*fff0*/  PRMT R8, R31, 0x3340, R0 ;  /* 0x000033401f087816 */ /* 0x000fe40000000000 */
[----:B------:R-:W-:Y:S02]  /*10000*/  PRMT R15, R28, 0x3340, R29 ;  /* 0x000033401c0f7816 */ /* 0x000fe4000000001d */
[----:B------:R-:W-:Y:S02]  /*10010*/  LOP3.LUT R2, R2, 0xffff, RZ, 0xc0, !PT ;  /* 0x0000ffff02027812 */ /* 0x000fe400078ec0ff */
[----:B------:R-:W-:Y:S02]  /*10020*/  LOP3.LUT R3, R3, 0xffff, RZ, 0xc0, !PT ;  /* 0x0000ffff03037812 */ /* 0x000fe400078ec0ff */
[----:B------:R-:W-:-:S02]  /*10030*/  LOP3.LUT R4, R4, 0xffff, RZ, 0xc0, !PT ;  /* 0x0000ffff04047812 */ /* 0x000fc400078ec0ff */
[----:B------:R-:W-:Y:S02]  /*10040*/  LOP3.LUT R5, R5, 0xffff, RZ, 0xc0, !PT ;  /* 0x0000ffff05057812 */ /* 0x000fe400078ec0ff */
[----:B------:R-:W-:Y:S02]  /*10050*/  LOP3.LUT R6, R6, 0xffff, RZ, 0xc0, !PT ;  /* 0x0000ffff06067812 */ /* 0x000fe400078ec0ff */
[----:B------:R-:W-:Y:S02]  /*10060*/  LOP3.LUT R7, R7, 0xffff, RZ, 0xc0, !PT ;  /* 0x0000ffff07077812 */ /* 0x000fe400078ec0ff */
[----:B------:R-:W-:Y:S02]  /*10070*/  PRMT R15, R15, 0x5410, R8 ;  /* 0x000054100f0f7816 */ /* 0x000fe40000000008 */
[----:B------:R-:W-:Y:S02]  /*10080*/  PRMT R17, R2, 0x3340, R3 ;  /* 0x0000334002117816 */ /* 0x000fe40000000003 */
[----:B------:R-:W-:-:S02]  /*10090*/  PRMT R8, R4, 0x3340, R1 ;  /* 0x0000334004087816 */ /* 0x000fc40000000001 */
[----:B------:R-:W-:Y:S02]  /*100a0*/  PRMT R19, R5, 0x3340, R6 ;  /* 0x0000334005137816 */ /* 0x000fe40000000006 */
[----:B------:R-:W-:Y:S02]  /*100b0*/  PRMT R12, R7, 0x3340, R0 ;  /* 0x00003340070c7816 */ /* 0x000fe40000000000 */
[----:B------:R-:W-:Y:S02]  /*100c0*/  SHF.R.U32.HI R2, RZ, 0x8, R20 ;  /* 0x00000008ff027819 */ /* 0x000fe40000011614 */
[----:B------:R-:W-:Y:S02]  /*100d0*/  SHF.R.U32.HI R3, RZ, 0x8, R25 ;  /* 0x00000008ff037819 */ /* 0x000fe40000011619 */
[----:B------:R-:W-:Y:S02]  /*100e0*/  SHF.R.U32.HI R4, RZ, 0x8, R27 ;  /* 0x00000008ff047819 */ /* 0x000fe4000001161b */
[----:B------:R-:W-:-:S02]  /*100f0*/  SHF.R.U32.HI R5, RZ, 0x8, R28 ;  /* 0x00000008ff057819 */ /* 0x000fc4000001161c */
[----:B------:R-:W-:Y:S02]  /*10100*/  SHF.R.U32.HI R6, RZ, 0x8, R29 ;  /* 0x00000008ff067819 */ /* 0x000fe4000001161d */
[----:B------:R-:W-:Y:S02]  /*10110*/  SHF.R.U32.HI R7, RZ, 0x8, R31 ;  /* 0x00000008ff077819 */ /* 0x000fe4000001161f */
[----:B------:R-:W-:Y:S02]  /*10120*/  LOP3.LUT R2, R2, 0xffff, RZ, 0xc0, !PT ;  /* 0x0000ffff02027812 */ /* 0x000fe400078ec0ff */
[----:B------:R-:W-:Y:S02]  /*10130*/  LOP3.LUT R3, R3, 0xffff, RZ, 0xc0, !PT ;  /* 0x0000ffff03037812 */ /* 0x000fe400078ec0ff */
[----:B------:R-:W-:Y:S02]  /*10140*/  LOP3.LUT R4, R4, 0xffff, RZ, 0xc0, !PT ;  /* 0x0000ffff04047812 */ /* 0x000fe400078ec0ff */
[----:B------:R-:W-:-:S02]  /*10150*/  LOP3.LUT R7, R7, 0xffff, RZ, 0xc0, !PT ;  /* 0x0000ffff07077812 */ /* 0x000fc400078ec0ff */
[----:B------:R-:W-:Y:S02]  /*10160*/  LOP3.LUT R6, R6, 0xffff, RZ, 0xc0, !PT ;  /* 0x0000ffff06067812 */ /* 0x000fe400078ec0ff */
[----:B------:R-:W-:Y:S02]  /*10170*/  LOP3.LUT R5, R5, 0xffff, RZ, 0xc0, !PT ;  /* 0x0000ffff05057812 */ /* 0x000fe400078ec0ff */
[----:B------:R-:W-:Y:S02]  /*10180*/  F2FP.SATFINITE.E4M3.F32.PACK_AB_MERGE_C R34, R35, R34, RZ ;  /* 0x000000222322723e */ /* 0x000fe400048070ff */
[----:B------:R-:W-:Y:S01]  /*10190*/  PRMT R3, R2, 0x3340, R3 ;  /* 0x0000334002037816 */ /* 0x000fe20000000003 */
[----:B------:R-:W-:Y:S01]  /*101a0*/  IMAD.SHL.U32 R2, R41, 0x40, RZ ;  /* 0x0000004029027824 */ /* 0x000fe200078e00ff */
[----:B------:R-:W-:Y:S02]  /*101b0*/  PRMT R4, R4, 0x3340, R1 ;  /* 0x0000334004047816 */ /* 0x000fe40000000001 */
[----:B------:R-:W-:-:S02]  /*101c0*/  PRMT R7, R7, 0x3340, R0 ;  /* 0x0000334007077816 */ /* 0x000fc40000000000 */
[----:B------:R-:W-:Y:S02]  /*101d0*/  PRMT R6, R5, 0x3340, R6 ;  /* 0x0000334005067816 */ /* 0x000fe40000000006 */
[----:B------:R-:W-:Y:S02]  /*101e0*/  LOP3.LUT R26, R26, 0xffff, RZ, 0xc0, !PT ;  /* 0x0000ffff1a1a7812 */ /* 0x000fe400078ec0ff */
[----:B------:R-:W-:Y:S02]  /*101f0*/  PRMT R17, R17, 0x5410, R8 ;  /* 0x0000541011117816 */ /* 0x000fe40000000008 */
[----:B------:R-:W-:Y:S02]  /*10200*/  PRMT R19, R19, 0x5410, R12 ;  /* 0x0000541013137816 */ /* 0x000fe4000000000c */
[----:B------:R-:W-:Y:S02]  /*10210*/  LOP3.LUT R10, R10, 0xffff, RZ, 0xc0, !PT ;  /* 0x0000ffff0a0a7812 */ /* 0x000fe400078ec0ff */
[----:B------:R-:W-:-:S02]  /*10220*/  PRMT R3, R3, 0x5410, R4 ;  /* 0x0000541003037816 */ /* 0x000fc40000000004 */
[----:B------:R-:W-:Y:S02]  /*10230*/  PRMT R27, R6, 0x5410, R7 ;  /* 0x00005410061b7816 */ /* 0x000fe40000000007 */
[----:B------:R-:W-:Y:S02]  /*10240*/  LOP3.LUT R18, R18, 0xffff, RZ, 0xc0, !PT ;  /* 0x0000ffff12127812 */ /* 0x000fe400078ec0ff */
[----:B------:R-:W-:Y:S02]  /*10250*/  LOP3.LUT R34, R34, 0xffff, RZ, 0xc0, !PT ;  /* 0x0000ffff22227812 */ /* 0x000fe400078ec0ff */
[----:B------:R-:W-:Y:S02]  /*10260*/  PRMT R6, R13, 0x4210, R26 ;  /* 0x000042100d067816 */ /* 0x000fe4000000001a */
[--C-:B------:R-:W-:Y:S02]  /*10270*/  PRMT R4, R9, 0x4210, R10.reuse ;  /* 0x0000421009047816 */ /* 0x100fe4000000000a */
[----:B------:R-:W-:-:S02]  /*10280*/  PRMT R24, R17, 0x5210, R10 ;  /* 0x0000521011187816 */ /* 0x000fc4000000000a */
[--C-:B------:R-:W-:Y:S02]  /*10290*/  PRMT R5, R11, 0x4210, R18.reuse ;  /* 0x000042100b057816 */ /* 0x100fe40000000012 */
[----:B------:R-:W-:Y:S02]  /*102a0*/  PRMT R25, R19, 0x5210, R18 ;  /* 0x0000521013197816 */ /* 0x000fe40000000012 */
[----:B------:R-:W-:Y:S02]  /*102b0*/  PRMT R26, R3, 0x5210, R26 ;  /* 0x00005210031a7816 */ /* 0x000fe4000000001a */
[--C-:B------:R-:W-:Y:S02]  /*102c0*/  PRMT R7, R15, 0x4210, R34.reuse ;  /* 0x000042100f077816 */ /* 0x100fe40000000022 */
[----:B------:R-:W-:Y:S02]  /*102d0*/  PRMT R27, R27, 0x5210, R34 ;  /* 0x000052101b1b7816 */ /* 0x000fe40000000022 */
[----:B------:R-:W-:Y:S01]  /*102e0*/  LOP3.LUT R9, R2, 0x1000, RZ, 0xc0, !PT ;  /* 0x0000100002097812 */ /* 0x000fe200078ec0ff */
[----:B---3--:R0:W-:Y:S01]  /*102f0*/  STS.128 [R37], R4 ;  /* 0x0000000425007388 */ /* 0x0081e20000000c00 */
[----:B------:R-:W-:-:S02]  /*10300*/  SHF.R.U32.HI R3, RZ, 0x6, R41 ;  /* 0x00000006ff037819 */ /* 0x000fc40000011629 */
[----:B------:R-:W-:Y:S01]  /*10310*/  IADD3 R36, PT, PT, R36, UR9, R9 ;  /* 0x0000000924247c10 */ /* 0x000fe2000fffe009 */
[----:B------:R1:W-:Y:S01]  /*10320*/  STS.128 [R37+0x1000], R24 ;  /* 0x0010001825007388 */ /* 0x0003e20000000c00 */
[----:B------:R-:W-:Y:S02]  /*10330*/  SGXT.U32 R3, R3, 0x1 ;  /* 0x000000010303781a */ /* 0x000fe40000000000 */
[----:B------:R-:W-:Y:S01]  /*10340*/  LEA.HI R43, R42, 0x2e, RZ, 0x1a ;  /* 0x0000002e2a2b7811 */ /* 0x000fe200078fd0ff */
[----:B------:R-:W-:Y:S01]  /*10350*/  BAR.SYNC.DEFER_BLOCKING 0x0 ;  /* 0x0000000000007b1d */ /* 0x000fe20000010000 */
[----:B------:R-:W-:Y:S02]  /*10360*/  LOP3.LUT R16, R0, R40, RZ, 0xfc, !PT ;  /* 0x0000002800107212 */ /* 0x000fe400078efcff */
[----:B------:R-:W-:Y:S02]  /*10370*/  LEA.HI R42, R42, 0x1e, RZ, 0x1a ;  /* 0x0000001e2a2a7811 */ /* 0x000fe400078fd0ff */
[----:B------:R-:W-:-:S02]  /*10380*/  LEA.HI R40, R41, 0xe, RZ, 0x1a ;  /* 0x0000000e29287811 */ /* 0x000fc400078fd0ff */
[C---:B------:R-:W-:Y:S02]  /*10390*/  LOP3.LUT R49, R0.reuse, R42, RZ, 0xfc, !PT ;  /* 0x0000002a00317212 */ /* 0x040fe400078efcff */
[C---:B0-----:R-:W-:Y:S02]  /*103a0*/  LOP3.LUT R4, R0.reuse, R3, RZ, 0xfc, !PT ;  /* 0x0000000300047212 */ /* 0x041fe400078efcff */
[C---:B------:R-:W-:Y:S02]  /*103b0*/  LOP3.LUT R12, R0.reuse, R40, RZ, 0xfc, !PT ;  /* 0x00000028000c7212 */ /* 0x040fe400078efcff */
[C-C-:B------:R-:W-:Y:S02]  /*103c0*/  LOP3.LUT R5, R0.reuse, 0x2, R3.reuse, 0xfe, !PT ;  /* 0x0000000200057812 */ /* 0x140fe400078efe03 */
[C---:B------:R-:W-:Y:S02]  /*103d0*/  LOP3.LUT R32, R0.reuse, R43, RZ, 0xfc, !PT ;  /* 0x0000002b00207212 */ /* 0x040fe400078efcff */
[----:B------:R-:W-:-:S02]  /*103e0*/  LOP3.LUT R18, R0, 0x3c, R3, 0xfe, !PT ;  /* 0x0000003c00127812 */ /* 0x000fc400078efe03 */
[C-C-:B------:R-:W-:Y:S02]  /*103f0*/  LOP3.LUT R20, R0.reuse, 0x3a, R3.reuse, 0xfe, !PT ;  /* 0x0000003a00147812 */ /* 0x140fe400078efe03 */
[C-C-:B------:R-:W-:Y:S02]  /*10400*/  LOP3.LUT R22, R0.reuse, 0x38, R3.reuse, 0xfe, !PT ;  /* 0x0000003800167812 */ /* 0x140fe400078efe03 */
[C-C-:B-1----:R-:W-:Y:S01]  /*10410*/  LOP3.LUT R24, R0.reuse, 0x36, R3.reuse, 0xfe, !PT ;  /* 0x0000003600187812 */ /* 0x142fe200078efe03 */
[----:B------:R-:W0:Y:S01]  /*10420*/  LDS.128 R8, [R36] ;  /* 0x0000000024087984 */ /* 0x000e220000000c00 */
[C-C-:B------:R-:W-:Y:S02]  /*10430*/  LOP3.LUT R26, R0.reuse, 0x34, R3.reuse, 0xfe, !PT ;  /* 0x00000034001a7812 */ /* 0x140fe400078efe03 */
[C-C-:B------:R-:W-:Y:S02]  /*10440*/  LOP3.LUT R28, R0.reuse, 0x32, R3.reuse, 0xfe, !PT ;  /* 0x00000032001c7812 */ /* 0x140fe400078efe03 */
[----:B------:R-:W-:-:S02]  /*10450*/  LOP3.LUT R30, R0, 0x30, R3, 0xfe, !PT ;  /* 0x00000030001e7812 */ /* 0x000fc400078efe03 */
[C-C-:B------:R-:W-:Y:S02]  /*10460*/  LOP3.LUT R34, R0.reuse, 0x2c, R3.reuse, 0xfe, !PT ;  /* 0x0000002c00227812 */ /* 0x140fe400078efe03 */
[C-C-:B------:R-:W-:Y:S02]  /*10470*/  LOP3.LUT R38, R0.reuse, 0x2a, R3.reuse, 0xfe, !PT ;  /* 0x0000002a00267812 */ /* 0x140fe400078efe03 */
[C-C-:B------:R-:W-:Y:S02]  /*10480*/  LOP3.LUT R40, R0.reuse, 0x28, R3.reuse, 0xfe, !PT ;  /* 0x0000002800287812 */ /* 0x140fe400078efe03 */
        /* <DEDUP_REMOVED lines=8> */
[----:B------:R-:W-:Y:S01]  /*10510*/  LOP3.LUT R14, R0, 0x14, R3, 0xfe, !PT ;  /* 0x00000014000e7812 */ /* 0x000fe200078efe03 */
[C---:B--2---:R-:W-:Y:S01]  /*10520*/  IMAD R2, R39.reuse, UR4, RZ ;  /* 0x0000000427027c24 */ /* 0x044fe2000f8e02ff */
[----:B------:R-:W-:-:S02]  /*10530*/  ISETP.GE.AND P0, PT, R39, UR14, PT ;  /* 0x0000000e27007c0c */ /* 0x000fc4000bf06270 */
[C-C-:B------:R-:W-:Y:S02]  /*10540*/  LOP3.LUT R54, R0.reuse, 0x12, R3.reuse, 0xfe, !PT ;  /* 0x0000001200367812 */ /* 0x140fe400078efe03 */
[C-C-:B------:R-:W-:Y:S02]  /*10550*/  LOP3.LUT R55, R0.reuse, 0x10, R3.reuse, 0xfe, !PT ;  /* 0x0000001000377812 */ /* 0x140fe400078efe03 */
[C-C-:B------:R-:W-:Y:S02]  /*10560*/  LOP3.LUT R56, R0.reuse, 0xc, R3.reuse, 0xfe, !PT ;  /* 0x0000000c00387812 */ /* 0x140fe400078efe03 */
[C-C-:B------:R-:W-:Y:S02]  /*10570*/  LOP3.LUT R57, R0.reuse, 0xa, R3.reuse, 0xfe, !PT ;  /* 0x0000000a00397812 */ /* 0x140fe400078efe03 */
[C-C-:B------:R-:W-:Y:S02]  /*10580*/  LOP3.LUT R58, R0.reuse, 0x8, R3.reuse, 0xfe, !PT ;  /* 0x00000008003a7812 */ /* 0x140fe400078efe03 */
[----:B------:R-:W-:-:S02]  /*10590*/  LOP3.LUT R59, R0, 0x6, R3, 0xfe, !PT ;  /* 0x00000006003b7812 */ /* 0x000fc400078efe03 */
[----:B------:R-:W-:Y:S01]  /*105a0*/  LOP3.LUT R7, R0, 0x4, R3, 0xfe, !PT ;  /* 0x0000000400077812 */ /* 0x000fe200078efe03 */
[----:B----4-:R-:W-:Y:S01]  /*105b0*/  IMAD R0, R4, UR5, RZ ;  /* 0x0000000504007c24 */ /* 0x010fe2000f8e02ff */
[----:B------:R-:W-:Y:S02]  /*105c0*/  IADD3 R45, P2, PT, R2, UR12, RZ ;  /* 0x0000000c022d7c10 */ /* 0x000fe4000ff5e0ff */
[----:B------:R-:W-:Y:S02]  /*105d0*/  ISETP.LT.AND P3, PT, R4, UR15, !P0 ;  /* 0x0000000f04007c0c */ /* 0x000fe4000c761270 */
[C---:B------:R-:W-:Y:S01]  /*105e0*/  ISETP.LT.AND P1, PT, R5.reuse, UR15, !P0 ;  /* 0x0000000f05007c0c */ /* 0x040fe2000c721270 */
[----:B------:R-:W-:Y:S01]  /*105f0*/  IMAD R5, R5, UR5, RZ ;  /* 0x0000000505057c24 */ /* 0x000fe2000f8e02ff */
[----:B------:R-:W-:Y:S02]  /*10600*/  LEA.HI.X.SX32 R47, R2, UR13, 0x1, P2 ;  /* 0x0000000d022f7c11 */ /* 0x000fe400090f0eff */
[----:B------:R-:W-:-:S02]  /*10610*/  IADD3 R2, P4, PT, R0, R45, RZ ;  /* 0x0000002d00027210 */ /* 0x000fc40007f9e0ff */
[C---:B------:R-:W-:Y:S01]  /*10620*/  ISETP.LT.AND P2, PT, R7.reuse, UR15, !P0 ;  /* 0x0000000f07007c0c */ /* 0x040fe2000c741270 */
[----:B------:R-:W-:Y:S01]  /*10630*/  IMAD R7, R7, UR5, RZ ;  /* 0x0000000507077c24 */ /* 0x000fe2000f8e02ff */
[----:B------:R-:W-:Y:S02]  /*10640*/  IADD3 R4, P5, PT, R5, R45, RZ ;  /* 0x0000002d05047210 */ /* 0x000fe40007fbe0ff */
[----:B------:R-:W-:Y:S01]  /*10650*/  LEA.HI.X.SX32 R3, R0, R47, 0x1, P4 ;  /* 0x0000002f00037211 */ /* 0x000fe200020f0eff */
[----:B------:R-:W-:Y:S01]  /*10660*/  IMAD R0, R59, UR5, RZ ;  /* 0x000000053b007c24 */ /* 0x000fe2000f8e02ff */
[C---:B0-----:R-:W-:Y:S02]  /*10670*/  PRMT R43, R8.reuse, 0x7770, RZ ;  /* 0x00007770082b7816 */ /* 0x041fe400000000ff */
[----:B------:R-:W-:Y:S02]  /*10680*/  IADD3 R6, P4, PT, R7, R45, RZ ;  /* 0x0000002d07067210 */ /* 0x000fe40007f9e0ff */
[----:B------:R-:W-:Y:S01]  /*10690*/  PRMT R41, R8, 0x7771, RZ ;  /* 0x0000777108297816 */ /* 0x000fe200000000ff */
[----:B------:R0:W-:Y:S01]  /*106a0*/  @P3 STG.E.U8 desc[UR20][R2.64], R43 ;  /* 0x0000002b02003986 */ /* 0x0001e2000c101114 */
[----:B------:R-:W-:-:S02]  /*106b0*/  LEA.HI.X.SX32 R5, R5, R47, 0x1, P5 ;  /* 0x0000002f05057211 */ /* 0x000fc400028f0eff */
[C---:B------:R-:W-:Y:S02]  /*106c0*/  PRMT R13, R8.reuse, 0x7773, RZ ;  /* 0x00007773080d7816 */ /* 0x040fe400000000ff */
[----:B------:R-:W-:Y:S01]  /*106d0*/  PRMT R39, R8, 0x7772, RZ ;  /* 0x0000777208277816 */ /* 0x000fe200000000ff */
[----:B------:R1:W-:Y:S01]  /*106e0*/  @P1 STG.E.U8 desc[UR20][R4.64], R41 ;  /* 0x0000002904001986 */ /* 0x0003e2000c101114 */
[C---:B------:R-:W-:Y:S02]  /*106f0*/  PRMT R25, R10.reuse, 0x7773, RZ ;  /* 0x000077730a197816 */ /* 0x040fe400000000ff */
[C---:B------:R-:W-:Y:S02]  /*10700*/  PRMT R27, R10.reuse, 0x7772, RZ ;  /* 0x000077720a1b7816 */ /* 0x040fe400000000ff */
[C---:B------:R-:W-:Y:S02]  /*10710*/  PRMT R29, R10.reuse, 0x7771, RZ ;  /* 0x000077710a1d7816 */ /* 0x040fe400000000ff */
[----:B------:R-:W-:Y:S01]  /*10720*/  PRMT R15, R10, 0x7770, RZ ;  /* 0x000077700a0f7816 */ /* 0x000fe200000000ff */
[----:B------:R-:W-:Y:S01]  /*10730*/  IMAD R10, R58, UR5, RZ ;  /* 0x000000053a0a7c24 */ /* 0x000fe2000f8e02ff */
[----:B------:R-:W-:-:S02]  /*10740*/  LEA.HI.X.SX32 R7, R7, R47, 0x1, P4 ;  /* 0x0000002f07077211 */ /* 0x000fc400020f0eff */
[----:B------:R-:W-:Y:S02]  /*10750*/  IADD3 R8, P3, PT, R0, R45, RZ ;  /* 0x0000002d00087210 */ /* 0x000fe40007f7e0ff */
[----:B------:R-:W-:Y:S01]  /*10760*/  ISETP.LT.AND P5, PT, R59, UR15, !P0 ;  /* 0x0000000f3b007c0c */ /* 0x000fe2000c7a1270 */
[----:B------:R-:W-:Y:S01]  /*10770*/  @P2 STG.E.U8 desc[UR20][R6.64], R39 ;  /* 0x0000002706002986 */ /* 0x000fe2000c101114 */
[C---:B------:R-:W-:Y:S02]  /*10780*/  PRMT R31, R9.reuse, 0x7773, RZ ;  /* 0x00007773091f7816 */ /* 0x040fe400000000ff */
[C---:B------:R-:W-:Y:S02]  /*10790*/  PRMT R33, R9.reuse, 0x7772, RZ ;  /* 0x0000777209217816 */ /* 0x040fe400000000ff */
[C---:B------:R-:W-:Y:S02]  /*107a0*/  PRMT R35, R9.reuse, 0x7771, RZ ;  /* 0x0000777109237816 */ /* 0x040fe400000000ff */
[----:B------:R-:W-:-:S02]  /*107b0*/  PRMT R37, R9, 0x7770, RZ ;  /* 0x0000777009257816 */ /* 0x000fc400000000ff */
[----:B------:R-:W-:Y:S02]  /*107c0*/  ISETP.LT.AND P1, PT, R58, UR15, !P0 ;  /* 0x0000000f3a007c0c */ /* 0x000fe4000c721270 */
[----:B------:R-:W-:Y:S01]  /*107d0*/  LEA.HI.X.SX32 R9, R0, R47, 0x1, P3 ;  /* 0x0000002f00097211 */ /* 0x000fe200018f0eff */
[C---:B------:R-:W-:Y:S01]  /*107e0*/  IMAD R0, R57.reuse, UR5, RZ ;  /* 0x0000000539007c24 */ /* 0x040fe2000f8e02ff */
[----:B------:R-:W-:Y:S02]  /*107f0*/  ISETP.LT.AND P2, PT, R57, UR15, !P0 ;  /* 0x0000000f39007c0c */ /* 0x000fe4000c741270 */
[----:B0-----:R-:W-:Y:S01]  /*10800*/  IADD3 R2, P4, PT, R10, R45, RZ ;  /* 0x0000002d0a027210 */ /* 0x001fe20007f9e0ff */
[----:B------:R0:W-:Y:S01]  /*10810*/  @P5 STG.E.U8 desc[UR20][R8.64], R13 ;  /* 0x0000000d08005986 */ /* 0x0001e2000c101114 */
[C---:B------:R-:W-:Y:S02]  /*10820*/  PRMT R17, R11.reuse, 0x7773, RZ ;  /* 0x000077730b117816 */ /* 0x040fe400000000ff */
[----:B------:R-:W-:-:S02]  /*10830*/  PRMT R19, R11, 0x7772, RZ ;  /* 0x000077720b137816 */ /* 0x000fc400000000ff */
[C---:B------:R-:W-:Y:S02]  /*10840*/  PRMT R21, R11.reuse, 0x7771, RZ ;  /* 0x000077710b157816 */ /* 0x040fe400000000ff */
[----:B------:R-:W-:Y:S01]  /*10850*/  PRMT R23, R11, 0x7770, RZ ;  /* 0x000077700b177816 */ /* 0x000fe200000000ff */
[----:B------:R-:W-:Y:S01]  /*10860*/  IMAD R11, R56, UR5, RZ ;  /* 0x00000005380b7c24 */ /* 0x000fe2000f8e02ff */
[----:B-1----:R-:W-:Y:S02]  /*10870*/  IADD3 R4, P6, PT, R0, R45, RZ ;  /* 0x0000002d00047210 */ /* 0x002fe40007fde0ff */
[-C--:B------:R-:W-:Y:S01]  /*10880*/  LEA.HI.X.SX32 R3, R10, R47.reuse, 0x1, P4 ;  /* 0x0000002f0a037211 */ /* 0x080fe200020f0eff */
[----:B0-----:R-:W-:Y:S01]  /*10890*/  IMAD R13, R54, UR5, RZ ;  /* 0x00000005360d7c24 */ /* 0x001fe2000f8e02ff */
[C---:B------:R-:W-:Y:S01]  /*108a0*/  ISETP.LT.AND P4, PT, R12.reuse, UR15, !P0 ;  /* 0x0000000f0c007c0c */ /* 0x040fe2000c781270 */
[----:B------:R-:W-:Y:S01]  /*108b0*/  IMAD R12, R12, UR5, RZ ;  /* 0x000000050c0c7c24 */ /* 0x000fe2000f8e02ff */
[----:B------:R-:W-:Y:S01]  /*108c0*/  ISETP.LT.AND P3, PT, R56, UR15, !P0 ;  /* 0x0000000f38007c0c */ /* 0x000fe2000c761270 */
[----:B------:R0:W-:Y:S01]  /*108d0*/  @P1 STG.E.U8 desc[UR20][R2.64], R37 ;  /* 0x0000002502001986 */ /* 0x0001e2000c101114 */
[----:B------:R-:W-:Y:S01]  /*108e0*/  LEA.HI.X.SX32 R5, R0, R47, 0x1, P6 ;  /* 0x0000002f00057211 */ /* 0x000fe200030f0eff */
[----:B------:R-:W-:Y:S01]  /*108f0*/  IMAD R0, R55, UR5, RZ ;  /* 0x0000000537007c24 */ /* 0x000fe2000f8e02ff */
[----:B------:R-:W-:-:S02]  /*10900*/  IADD3 R6, P5, PT, R11, R45, RZ ;  /* 0x0000002d0b067210 */ /* 0x000fc40007fbe0ff */
[C---:B------:R-:W-:Y:S01]  /*10910*/  IADD3 R10, P1, PT, R12.reuse, R45, RZ ;  /* 0x0000002d0c0a7210 */ /* 0x040fe20007f3e0ff */
[----:B------:R-:W-:Y:S01]  /*10920*/  @P2 STG.E.U8 desc[UR20][R4.64], R35 ;  /* 0x0000002304002986 */ /* 0x000fe2000c101114 */
[-C--:B------:R-:W-:Y:S02]  /*10930*/  LEA.HI.X.SX32 R7, R11, R47.reuse, 0x1, P5 ;  /* 0x0000002f0b077211 */ /* 0x080fe400028f0eff */
[----:B------:R-:W-:Y:S02]  /*10940*/  ISETP.LT.AND P2, PT, R55, UR15, !P0 ;  /* 0x0000000f37007c0c */ /* 0x000fe4000c741270 */
[----:B------:R-:W-:Y:S01]  /*10950*/  LEA.HI.X.SX32 R11, R12, R47, 0x1, P1 ;  /* 0x0000002f0c0b7211 */ /* 0x000fe200008f0eff */
[----:B------:R-:W-:Y:S01]  /*10960*/  @P3 STG.E.U8 desc[UR20][R6.64], R33 ;  /* 0x0000002106003986 */ /* 0x000fe2000c101114 */
[----:B------:R-:W-:Y:S02]  /*10970*/  IADD3 R8, P1, PT, R0, R45, RZ ;  /* 0x0000002d00087210 */ /* 0x000fe40007f3e0ff */
[----:B------:R-:W-:Y:S01]  /*10980*/  ISETP.LT.AND P3, PT, R54, UR15, !P0 ;  /* 0x0000000f36007c0c */ /* 0x000fe2000c761270 */
[----:B------:R1:W-:Y:S01]  /*10990*/  @P4 STG.E.U8 desc[UR20][R10.64], R31 ;  /* 0x0000001f0a004986 */ /* 0x0003e2000c101114 */
[C---:B------:R-:W-:Y:S01]  /*109a0*/  ISETP.LT.AND P4, PT, R14.reuse, UR15, !P0 ;  /* 0x0000000f0e007c0c */ /* 0x040fe2000c781270 */
[----:B------:R-:W-:Y:S01]  /*109b0*/  IMAD R14, R14, UR5, RZ ;  /* 0x000000050e0e7c24 */ /* 0x000fe2000f8e02ff */
[----:B------:R-:W-:Y:S01]  /*109c0*/  LEA.HI.X.SX32 R9, R0, R47, 0x1, P1 ;  /* 0x0000002f00097211 */ /* 0x000fe200008f0eff */
[----:B------:R-:W-:Y:S01]  /*109d0*/  IMAD R0, R53, UR5, RZ ;  /* 0x0000000535007c24 */ /* 0x000fe2000f8e02ff */
[----:B0-----:R-:W-:Y:S01]  /*109e0*/  IADD3 R2, P5, PT, R13, R45, RZ ;  /* 0x0000002d0d027210 */ /* 0x001fe20007fbe0ff */
[----:B------:R-:W0:Y:S01]  /*109f0*/  LDS.128 R4, [R36+0x2000] ;  /* 0x0020000024047984 */ /* 0x000e220000000c00 */
[----:B------:R-:W-:-:S02]  /*10a00*/  ISETP.LT.AND P1, PT, R53, UR15, !P0 ;  /* 0x0000000f35007c0c */ /* 0x000fc4000c721270 */
[----:B------:R-:W-:Y:S01]  /*10a10*/  IADD3 R12, P6, PT, R14, R45, RZ ;  /* 0x0000002d0e0c7210 */ /* 0x000fe20007fde0ff */
[----:B------:R2:W-:Y:S01]  /*10a20*/  @P2 STG.E.U8 desc[UR20][R8.64], R15 ;  /* 0x0000000f08002986 */ /* 0x0005e2000c101114 */
[----:B------:R-:W-:Y:S02]  /*10a30*/  LEA.HI.X.SX32 R3, R13, R47, 0x1, P5 ;  /* 0x0000002f0d037211 */ /* 0x000fe400028f0eff */
[----:B-1----:R-:W-:Y:S02]  /*10a40*/  IADD3 R10, P2, PT, R0, R45, RZ ;  /* 0x0000002d000a7210 */ /* 0x002fe40007f5e0ff */
[-C--:B------:R-:W-:Y:S01]  /*10a50*/  LEA.HI.X.SX32 R13, R14, R47.reuse, 0x1, P6 ;  /* 0x0000002f0e0d7211 */ /* 0x080fe200030f0eff */
[----:B------:R1:W-:Y:S01]  /*10a60*/  @P3 STG.E.U8 desc[UR20][R2.64], R29 ;  /* 0x0000001d02003986 */ /* 0x0003e2000c101114 */
[----:B------:R-:W-:Y:S01]  /*10a70*/  LEA.HI.X.SX32 R11, R0, R47, 0x1, P2 ;  /* 0x0000002f000b7211 */ /* 0x000fe200010f0eff */
[C---:B------:R-:W-:Y:S01]  /*10a80*/  IMAD R0, R52.reuse, UR5, RZ ;  /* 0x0000000534007c24 */ /* 0x040fe2000f8e02ff */
[----:B------:R-:W-:Y:S01]  /*10a90*/  ISETP.LT.AND P3, PT, R52, UR15, !P0 ;  /* 0x0000000f34007c0c */ /* 0x000fe2000c761270 */
[----:B------:R3:W-:Y:S01]  /*10aa0*/  @P4 STG.E.U8 desc[UR20][R12.64], R27 ;  /* 0x0000001b0c004986 */ /* 0x0007e2000c101114 */
[C---:B------:R-:W-:Y:S01]  /*10ab0*/  IMAD R14, R51.reuse, UR5, RZ ;  /* 0x00000005330e7c24 */ /* 0x040fe2000f8e02ff */
[----:B------:R-:W-:Y:S01]  /*10ac0*/  ISETP.LT.AND P2, PT, R51, UR15, !P0 ;  /* 0x0000000f33007c0c */ /* 0x000fe2000c741270 */
[----:B--2---:R-:W-:Y:S01]  /*10ad0*/  IMAD R15, R50, UR5, RZ ;  /* 0x00000005320f7c24 */ /* 0x004fe2000f8e02ff */
[----:B------:R2:W-:Y:S01]  /*10ae0*/  @P1 STG.E.U8 desc[UR20][R10.64], R25 ;  /* 0x000000190a001986 */ /* 0x0005e2000c101114 */
[----:B------:R-:W-:-:S02]  /*10af0*/  IADD3 R8, P1, PT, R0, R45, RZ ;  /* 0x0000002d00087210 */ /* 0x000fc40007f3e0ff */
[----:B------:R-:W-:Y:S02]  /*10b00*/  ISETP.LT.AND P4, PT, R50, UR15, !P0 ;  /* 0x0000000f32007c0c */ /* 0x000fe4000c781270 */
[----:B------:R-:W-:Y:S01]  /*10b10*/  LEA.HI.X.SX32 R9, R0, R47, 0x1, P1 ;  /* 0x0000002f00097211 */ /* 0x000fe200008f0eff */
[----:B------:R-:W-:Y:S01]  /*10b20*/  IMAD R0, R49, UR5, RZ ;  /* 0x0000000531007c24 */ /* 0x000fe2000f8e02ff */
[CC--:B-1----:R-:W-:Y:S02]  /*10b30*/  IADD3 R2, P5, PT, R14.reuse, R45.reuse, RZ ;  /* 0x0000002d0e027210 */ /* 0x0c2fe40007fbe0ff */
[----:B---3--:R-:W-:Y:S01]  /*10b40*/  IADD3 R12, P6, PT, R15, R45, RZ ;  /* 0x0000002d0f0c7210 */ /* 0x008fe20007fde0ff */
[----:B------:R1:W-:Y:S01]  /*10b50*/  @P3 STG.E.U8 desc[UR20][R8.64], R23 ;  /* 0x0000001708003986 */ /* 0x0003e2000c101114 */
[----:B------:R-:W-:Y:S02]  /*10b60*/  LEA.HI.X.SX32 R3, R14, R47, 0x1, P5 ;  /* 0x0000002f0e037211 */ /* 0x000fe400028f0eff */
[----:B--2---:R-:W-:-:S02]  /*10b70*/  IADD3 R10, P3, PT, R0, R45, RZ ;  /* 0x0000002d000a7210 */ /* 0x004fc40007f7e0ff */
[----:B------:R-:W-:Y:S01]  /*10b80*/  ISETP.LT.AND P1, PT, R49, UR15, !P0 ;  /* 0x0000000f31007c0c */ /* 0x000fe2000c721270 */
[----:B------:R2:W-:Y:S01]  /*10b90*/  @P2 STG.E.U8 desc[UR20][R2.64], R21 ;  /* 0x0000001502002986 */ /* 0x0005e2000c101114 */
[-C--:B------:R-:W-:Y:S01]  /*10ba0*/  LEA.HI.X.SX32 R13, R15, R47.reuse, 0x1, P6 ;  /* 0x0000002f0f0d7211 */ /* 0x080fe200030f0eff */
[----:B------:R-:W-:Y:S01]  /*10bb0*/  IMAD R15, R48, UR5, RZ ;  /* 0x00000005300f7c24 */ /* 0x000fe2000f8e02ff */
[----:B------:R-:W-:Y:S01]  /*10bc0*/  LEA.HI.X.SX32 R11, R0, R47, 0x1, P3 ;  /* 0x0000002f000b7211 */ /* 0x000fe200018f0eff */
[----:B------:R-:W-:Y:S01]  /*10bd0*/  IMAD R0, R46, UR5, RZ ;  /* 0x000000052e007c24 */ /* 0x000fe2000f8e02ff */
[----:B------:R-:W-:Y:S01]  /*10be0*/  ISETP.LT.AND P2, PT, R48, UR15, !P0 ;  /* 0x0000000f30007c0c */ /* 0x000fe2000c741270 */
[----:B------:R3:W-:Y:S01]  /*10bf0*/  @P4 STG.E.U8 desc[UR20][R12.64], R19 ;  /* 0x000000130c004986 */ /* 0x0007e2000c101114 */
[-C--:B------:R-:W-:Y:S02]  /*10c00*/  IADD3 R14, P4, PT, R15, R45.reuse, RZ ;  /* 0x0000002d0f0e7210 */ /* 0x080fe40007f9e0ff */
[----:B-1----:R-:W-:-:S02]  /*10c10*/  IADD3 R8, P5, PT, R0, R45, RZ ;  /* 0x0000002d00087210 */ /* 0x002fc40007fbe0ff */
[-C--:B------:R-:W-:Y:S01]  /*10c20*/  LEA.HI.X.SX32 R15, R15, R47.reuse, 0x1, P4 ;  /* 0x0000002f0f0f7211 */ /* 0x080fe200020f0eff */
[----:B--2---:R-:W-:Y:S01]  /*10c30*/  IMAD R3, R44, UR5, RZ ;  /* 0x000000052c037c24 */ /* 0x004fe2000f8e02ff */
[----:B------:R-:W-:Y:S01]  /*10c40*/  LEA.HI.X.SX32 R9, R0, R47, 0x1, P5 ;  /* 0x0000002f00097211 */ /* 0x000fe200028f0eff */
[----:B------:R-:W-:Y:S01]  /*10c50*/  IMAD R0, R42, UR5, RZ ;  /* 0x000000052a007c24 */ /* 0x000fe2000f8e02ff */
[----:B------:R-:W-:Y:S01]  /*10c60*/  ISETP.LT.AND P3, PT, R46, UR15, !P0 ;  /* 0x0000000f2e007c0c */ /* 0x000fe2000c761270 */
[----:B------:R1:W-:Y:S01]  /*10c70*/  @P1 STG.E.U8 desc[UR20][R10.64], R17 ;  /* 0x000000110a001986 */ /* 0x0003e2000c101114 */
[----:B------:R-:W-:Y:S01]  /*10c80*/  IADD3 R2, P4, PT, R3, R45, RZ ;  /* 0x0000002d03027210 */ /* 0x000fe20007f9e0ff */
[----:B---3--:R-:W-:Y:S01]  /*10c90*/  IMAD R13, R40, UR5, RZ ;  /* 0x00000005280d7c24 */ /* 0x008fe2000f8e02ff */
[----:B0-----:R-:W-:Y:S02]  /*10ca0*/  PRMT R23, R4, 0x7770, RZ ;  /* 0x0000777004177816 */ /* 0x001fe400000000ff */
[----:B------:R-:W-:-:S02]  /*10cb0*/  ISETP.LT.AND P1, PT, R44, UR15, !P0 ;  /* 0x0000000f2c007c0c */ /* 0x000fc4000c721270 */
[----:B------:R-:W-:Y:S01]  /*10cc0*/  LEA.HI.X.SX32 R3, R3, R47, 0x1, P4 ;  /* 0x0000002f03037211 */ /* 0x000fe200020f0eff */
[----:B------:R0:W-:Y:S01]  /*10cd0*/  @P2 STG.E.U8 desc[UR20][R14.64], R23 ;  /* 0x000000170e002986 */ /* 0x0001e2000c101114 */
[----:B------:R-:W-:Y:S02]  /*10ce0*/  ISETP.LT.AND P2, PT, R42, UR15, !P0 ;  /* 0x0000000f2a007c0c */ /* 0x000fe4000c741270 */
[----:B------:R-:W-:Y:S02]  /*10cf0*/  PRMT R19, R4, 0x7771, RZ ;  /* 0x0000777104137816 */ /* 0x000fe400000000ff */
[----:B-1----:R-:W-:Y:S02]  /*10d00*/  IADD3 R10, P4, PT, R0, R45, RZ ;  /* 0x0000002d000a7210 */ /* 0x002fe40007f9e0ff */
[----:B------:R-:W-:Y:S01]  /*10d10*/  PRMT R21, R4, 0x7772, RZ ;  /* 0x0000777204157816 */ /* 0x000fe200000000ff */
[----:B------:R1:W-:Y:S01]  /*10d20*/  @P3 STG.E.U8 desc[UR20][R8.64], R19 ;  /* 0x0000001308003986 */ /* 0x0003e2000c101114 */
[----:B------:R-:W-:Y:S01]  /*10d30*/  LEA.HI.X.SX32 R11, R0, R47, 0x1, P4 ;  /* 0x0000002f000b7211 */ /* 0x000fe200020f0eff */
[----:B------:R-:W-:Y:S01]  /*10d40*/  IMAD R0, R38, UR5, RZ ;  /* 0x0000000526007c24 */ /* 0x000fe2000f8e02ff */
[----:B------:R-:W-:Y:S01]  /*10d50*/  ISETP.LT.AND P3, PT, R40, UR15, !P0 ;  /* 0x0000000f28007c0c */ /* 0x000fe2000c761270 */
[----:B------:R2:W-:Y:S01]  /*10d60*/  @P1 STG.E.U8 desc[UR20][R2.64], R21 ;  /* 0x0000001502001986 */ /* 0x0005e2000c101114 */
[----:B------:R-:W-:Y:S01]  /*10d70*/  ISETP.LT.AND P1, PT, R38, UR15, !P0 ;  /* 0x0000000f26007c0c */ /* 0x000fe2000c721270 */
[----:B0-----:R-:W-:Y:S01]  /*10d80*/  IMAD R14, R30, UR5, RZ ;  /* 0x000000051e0e7c24 */ /* 0x001fe2000f8e02ff */
[----:B------:R-:W-:-:S02]  /*10d90*/  IADD3 R12, P5, PT, R13, R45, RZ ;  /* 0x0000002d0d0c7210 */ /* 0x000fc40007fbe0ff */
[----:B------:R-:W-:Y:S02]  /*10da0*/  PRMT R17, R5, 0x7770, RZ ;  /* 0x0000777005117816 */ /* 0x000fe400000000ff */
[----:B------:R-:W-:Y:S02]  /*10db0*/  LEA.HI.X.SX32 R13, R13, R47, 0x1, P5 ;  /* 0x0000002f0d0d7211 */ /* 0x000fe400028f0eff */
[----:B-1----:R-:W-:Y:S01]  /*10dc0*/  PRMT R19, R4, 0x7773, RZ ;  /* 0x0000777304137816 */ /* 0x002fe200000000ff */
[----:B------:R-:W-:Y:S01]  /*10dd0*/  IMAD R4, R32, UR5, RZ ;  /* 0x0000000520047c24 */ /* 0x000fe2000f8e02ff */
[C---:B------:R-:W-:Y:S02]  /*10de0*/  IADD3 R8, P4, PT, R0.reuse, R45, RZ ;  /* 0x0000002d00087210 */ /* 0x040fe40007f9e0ff */
[----:B------:R-:W-:Y:S01]  /*10df0*/  PRMT R15, R5, 0x7771, RZ ;  /* 0x00007771050f7816 */ /* 0x000fe200000000ff */
[----:B------:R0:W-:Y:S01]  /*10e00*/  @P2 STG.E.U8 desc[UR20][R10.64], R19 ;  /* 0x000000130a002986 */ /* 0x0001e2000c101114 */
[----:B------:R-:W-:Y:S01]  /*10e10*/  LEA.HI.X.SX32 R9, R0, R47, 0x1, P4 ;  /* 0x0000002f00097211 */ /* 0x000fe200020f0eff */
[C---:B------:R-:W-:Y:S01]  /*10e20*/  IMAD R0, R34.reuse, UR5, RZ ;  /* 0x0000000522007c24 */ /* 0x040fe2000f8e02ff */
[----:B------:R-:W-:Y:S01]  /*10e30*/  ISETP.LT.AND P2, PT, R34, UR15, !P0 ;  /* 0x0000000f22007c0c */ /* 0x000fe2000c741270 */
[----:B------:R1:W-:Y:S01]  /*10e40*/  @P3 STG.E.U8 desc[UR20][R12.64], R17 ;  /* 0x000000110c003986 */ /* 0x0003e2000c101114 */
[----:B------:R-:W-:-:S02]  /*10e50*/  ISETP.LT.AND P3, PT, R32, UR15, !P0 ;  /* 0x0000000f20007c0c */ /* 0x000fc4000c761270 */
[----:B--2---:R-:W-:Y:S01]  /*10e60*/  IADD3 R2, P4, PT, R0, R45, RZ ;  /* 0x0000002d00027210 */ /* 0x004fe20007f9e0ff */
[----:B------:R2:W-:Y:S01]  /*10e70*/  @P1 STG.E.U8 desc[UR20][R8.64], R15 ;  /* 0x0000000f08001986 */ /* 0x0005e2000c101114 */
[----:B------:R-:W-:Y:S02]  /*10e80*/  ISETP.LT.AND P1, PT, R30, UR15, !P0 ;  /* 0x0000000f1e007c0c */ /* 0x000fe4000c721270 */
[----:B------:R-:W-:Y:S01]  /*10e90*/  LEA.HI.X.SX32 R3, R0, R47, 0x1, P4 ;  /* 0x0000002f00037211 */ /* 0x000fe200020f0eff */
[----:B------:R-:W-:Y:S01]  /*10ea0*/  IMAD R0, R28, UR5, RZ ;  /* 0x000000051c007c24 */ /* 0x000fe2000f8e02ff */
[----:B0-----:R-:W-:Y:S02]  /*10eb0*/  IADD3 R10, P5, PT, R4, R45, RZ ;  /* 0x0000002d040a7210 */ /* 0x001fe40007fbe0ff */
[----:B------:R-:W-:Y:S01]  /*10ec0*/  ISETP.LT.AND P4, PT, R28, UR15, !P0 ;  /* 0x0000000f1c007c0c */ /* 0x000fe2000c781270 */
[----:B-1----:R-:W-:Y:S01]  /*10ed0*/  IMAD R12, R24, UR5, RZ ;  /* 0x00000005180c7c24 */ /* 0x002fe2000f8e02ff */
[----:B------:R-:W-:-:S02]  /*10ee0*/  PRMT R13, R5, 0x7772, RZ ;  /* 0x00007772050d7816 */ /* 0x000fc400000000ff */
[----:B------:R-:W-:Y:S02]  /*10ef0*/  LEA.HI.X.SX32 R11, R4, R47, 0x1, P5 ;  /* 0x0000002f040b7211 */ /* 0x000fe400028f0eff */
[----:B------:R-:W-:Y:S01]  /*10f00*/  PRMT R19, R5, 0x7773, RZ ;  /* 0x0000777305137816 */ /* 0x000fe200000000ff */
[----:B------:R0:W-:Y:S01]  /*10f10*/  @P2 STG.E.U8 desc[UR20][R2.64], R13 ;  /* 0x0000000d02002986 */ /* 0x0001e2000c101114 */
[-C--:B------:R-:W-:Y:S02]  /*10f20*/  IADD3 R4, P2, PT, R14, R45.reuse, RZ ;  /* 0x0000002d0e047210 */ /* 0x080fe40007f5e0ff */
[----:B--2---:R-:W-:Y:S01]  /*10f30*/  IADD3 R8, P5, PT, R0, R45, RZ ;  /* 0x0000002d00087210 */ /* 0x004fe20007fbe0ff */
[----:B------:R-:W-:Y:S01]  /*10f40*/  @P3 STG.E.U8 desc[UR20][R10.64], R19 ;  /* 0x000000130a003986 */ /* 0x000fe2000c101114 */
[----:B------:R-:W-:Y:S01]  /*10f50*/  LEA.HI.X.SX32 R5, R14, R47, 0x1, P2 ;  /* 0x0000002f0e057211 */ /* 0x000fe200010f0eff */
[----:B------:R-:W-:Y:S01]  /*10f60*/  IMAD R14, R20, UR5, RZ ;  /* 0x00000005140e7c24 */ /* 0x000fe2000f8e02ff */
[----:B------:R-:W-:-:S02]  /*10f70*/  PRMT R15, R6, 0x7770, RZ ;  /* 0x00007770060f7816 */ /* 0x000fc400000000ff */
[----:B------:R-:W-:Y:S01]  /*10f80*/  LEA.HI.X.SX32 R9, R0, R47, 0x1, P5 ;  /* 0x0000002f00097211 */ /* 0x000fe200028f0eff */
[----:B------:R-:W-:Y:S01]  /*10f90*/  IMAD R0, R26, UR5, RZ ;  /* 0x000000051a007c24 */ /* 0x000fe2000f8e02ff */
[----:B------:R-:W-:Y:S01]  /*10fa0*/  PRMT R17, R6, 0x7771, RZ ;  /* 0x0000777106117816 */ /* 0x000fe200000000ff */
[----:B------:R1:W-:Y:S01]  /*10fb0*/  @P1 STG.E.U8 desc[UR20][R4.64], R15 ;  /* 0x0000000f04001986 */ /* 0x0003e2000c101114 */
[----:B0-----:R-:W-:Y:S01]  /*10fc0*/  IMAD R13, R22, UR5, RZ ;  /* 0x00000005160d7c24 */ /* 0x001fe2000f8e02ff */
[----:B------:R-:W-:Y:S02]  /*10fd0*/  ISETP.LT.AND P5, PT, R26, UR15, !P0 ;  /* 0x0000000f1a007c0c */ /* 0x000fe4000c7a1270 */
[----:B------:R0:W-:Y:S01]  /*10fe0*/  @P4 STG.E.U8 desc[UR20][R8.64], R17 ;  /* 0x0000001108004986 */ /* 0x0001e2000c101114 */
[----:B------:R-:W-:Y:S02]  /*10ff0*/  IADD3 R2, P6, PT, R0, R45, RZ ;  /* 0x0000002d00027210 */ /* 0x000fe40007fde0ff */
[----:B------:R-:W-:-:S02]  /*11000*/  ISETP.LT.AND P4, PT, R24, UR15, !P0 ;  /* 0x0000000f18007c0c */ /* 0x000fc4000c781270 */
[C---:B------:R-:W-:Y:S01]  /*11010*/  ISETP.LT.AND P1, PT, R16.reuse, UR15, !P0 ;  /* 0x0000000f10007c0c */ /* 0x040fe2000c721270 */
[----:B------:R-:W-:Y:S01]  /*11020*/  IMAD R16, R16, UR5, RZ ;  /* 0x0000000510107c24 */ /* 0x000fe2000f8e02ff */
[----:B------:R-:W-:Y:S01]  /*11030*/  LEA.HI.X.SX32 R3, R0, R47, 0x1, P6 ;  /* 0x0000002f00037211 */ /* 0x000fe200030f0eff */
[----:B-1----:R-:W-:Y:S01]  /*11040*/  IMAD R15, R18, UR5, RZ ;  /* 0x00000005120f7c24 */ /* 0x002fe2000f8e02ff */
[-C--:B------:R-:W-:Y:S02]  /*11050*/  IADD3 R4, P2, PT, R12, R45.reuse, RZ ;  /* 0x0000002d0c047210 */ /* 0x080fe40007f5e0ff */
[-C--:B------:R-:W-:Y:S02]  /*11060*/  IADD3 R10, P6, PT, R14, R45.reuse, RZ ;  /* 0x0000002d0e0a7210 */ /* 0x080fe40007fde0ff */
[----:B0-----:R-:W-:Y:S02]  /*11070*/  IADD3 R8, P3, PT, R13, R45, RZ ;  /* 0x0000002d0d087210 */ /* 0x001fe40007f7e0ff */
[----:B------:R-:W-:-:S02]  /*11080*/  LEA.HI.X.SX32 R5, R12, R47, 0x1, P2 ;  /* 0x0000002f0c057211 */ /* 0x000fc400010f0eff */
[----:B------:R-:W-:Y:S02]  /*11090*/  IADD3 R12, P2, PT, R15, R45, RZ ;  /* 0x0000002d0f0c7210 */ /* 0x000fe40007f5e0ff */
[-C--:B------:R-:W-:Y:S02]  /*110a0*/  LEA.HI.X.SX32 R9, R13, R47.reuse, 0x1, P3 ;  /* 0x0000002f0d097211 */ /* 0x080fe400018f0eff */
[----:B------:R-:W-:Y:S02]  /*110b0*/  ISETP.LT.AND P3, PT, R22, UR15, !P0 ;  /* 0x0000000f16007c0c */ /* 0x000fe4000c761270 */
[----:B------:R-:W-:Y:S02]  /*110c0*/  LEA.HI.X.SX32 R13, R15, R47, 0x1, P2 ;  /* 0x0000002f0f0d7211 */ /* 0x000fe400010f0eff */
[----:B------:R-:W-:Y:S02]  /*110d0*/  ISETP.LT.AND P2, PT, R20, UR15, !P0 ;  /* 0x0000000f14007c0c */ /* 0x000fe4000c741270 */
[----:B------:R-:W-:-:S02]  /*110e0*/  ISETP.LT.AND P0, PT, R18, UR15, !P0 ;  /* 0x0000000f12007c0c */ /* 0x000fc4000c701270 */
[----:B------:R-:W-:Y:S02]  /*110f0*/  LEA.HI.X.SX32 R11, R14, R47, 0x1, P6 ;  /* 0x0000002f0e0b7211 */ /* 0x000fe400030f0eff */
[----:B------:R-:W-:Y:S02]  /*11100*/  PRMT R25, R6, 0x7772, RZ ;  /* 0x0000777206197816 */ /* 0x000fe400000000ff */
[----:B------:R-:W-:Y:S02]  /*11110*/  IADD3 R14, P6, PT, R16, R45, RZ ;  /* 0x0000002d100e7210 */ /* 0x000fe40007fde0ff */
[----:B------:R-:W-:Y:S01]  /*11120*/  PRMT R23, R6, 0x7773, RZ ;  /* 0x0000777306177816 */ /* 0x000fe200000000ff */
[----:B------:R0:W-:Y:S01]  /*11130*/  @P5 STG.E.U8 desc[UR20][R2.64], R25 ;  /* 0x0000001902005986 */ /* 0x0001e2000c101114 */
[C---:B------:R-:W-:Y:S02]  /*11140*/  PRMT R17, R7.reuse, 0x7773, RZ ;  /* 0x0000777307117816 */ /* 0x040fe400000000ff */
[C---:B------:R-:W-:Y:S01]  /*11150*/  PRMT R19, R7.reuse, 0x7772, RZ ;  /* 0x0000777207137816 */ /* 0x040fe200000000ff */
[----:B------:R0:W-:Y:S01]  /*11160*/  @P4 STG.E.U8 desc[UR20][R4.64], R23 ;  /* 0x0000001704004986 */ /* 0x0001e2000c101114 */
[----:B------:R-:W-:-:S02]  /*11170*/  PRMT R21, R7, 0x7771, RZ ;  /* 0x0000777107157816 */ /* 0x000fc400000000ff */
[----:B------:R-:W-:Y:S02]  /*11180*/  PRMT R7, R7, 0x7770, RZ ;  /* 0x0000777007077816 */ /* 0x000fe400000000ff */
[----:B------:R-:W-:-:S03]  /*11190*/  LEA.HI.X.SX32 R15, R16, R47, 0x1, P6 ;  /* 0x0000002f100f7211 */ /* 0x000fc600030f0eff */
[----:B------:R0:W-:Y:S04]  /*111a0*/  @P3 STG.E.U8 desc[UR20][R8.64], R7 ;  /* 0x0000000708003986 */ /* 0x0001e8000c101114 */
[----:B------:R0:W-:Y:S04]  /*111b0*/  @P2 STG.E.U8 desc[UR20][R10.64], R21 ;  /* 0x000000150a002986 */ /* 0x0001e8000c101114 */
[----:B------:R0:W-:Y:S04]  /*111c0*/  @P0 STG.E.U8 desc[UR20][R12.64], R19 ;  /* 0x000000130c000986 */ /* 0x0001e8000c101114 */
[----:B------:R0:W-:Y:S01]  /*111d0*/  @P1 STG.E.U8 desc[UR20][R14.64], R17 ;  /* 0x000000110e001986 */ /* 0x0001e2000c101114 */
[----:B------:R-:W-:Y:S06]  /*111e0*/  BAR.SYNC.DEFER_BLOCKING 0x0 ;  /* 0x0000000000007b1d */ /* 0x000fec0000010000 */
[----:B------:R-:W-:Y:S05]  /*111f0*/  BRA.U UP0, `(.L_x_13) ;  /* 0x0000000100a07547 */ /* 0x000fea000b800000 */
[----:B------:R-:W1:Y:S01]  /*11200*/  S2UR UR5, SR_CgaCtaId ;  /* 0x00000000000579c3 */ /* 0x000e620000008800 */
[----:B------:R-:W-:Y:S01]  /*11210*/  NOP ;  /* 0x0000000000007918 */ /* 0x000fe20000000000 */
[----:B------:R-:W-:Y:S01]  /*11220*/  UMOV UR4, 0x50 ;  /* 0x0000005000047882 */ /* 0x000fe20000000000 */
[----:B------:R-:W-:Y:S02]  /*11230*/  IMAD.U32 R0, RZ, RZ, UR8 ;  /* 0x00000008ff007e24 */ /* 0x000fe4000f8e00ff */
[----:B0-----:R-:W-:Y:S02]  /*11240*/  IMAD.MOV.U32 R3, RZ, RZ, 0x3 ;  /* 0x00000003ff037424 */ /* 0x001fe400078e00ff */
[----:B------:R-:W-:Y:S01]  /*11250*/  IMAD.MOV.U32 R7, RZ, RZ, 0x1 ;  /* 0x00000001ff077424 */ /* 0x000fe200078e00ff */
[----:B------:R-:W-:-:S04]  /*11260*/  LOP3.LUT R0, R0, 0xffff, RZ, 0xc0, !PT ;  /* 0x0000ffff00007812 */ /* 0x000fc800078ec0ff */
[----:B------:R-:W-:-:S05]  /*11270*/  SHF.R.U32.HI R0, RZ, 0x5, R0 ;  /* 0x00000005ff007819 */ /* 0x000fca0000011600 */
[----:B------:R-:W-:Y:S01]  /*11280*/  VIADD R2, R0, 0x10 ;  /* 0x0000001000027836 */ /* 0x000fe20000000000 */
[----:B------:R-:W-:Y:S01]  /*11290*/  SHF.L.U32 R0, R3, R0, RZ ;  /* 0x0000000003007219 */ /* 0x000fe200000006ff */
[----:B-1----:R-:W-:-:S03]  /*112a0*/  ULEA UR6, UR5, UR4, 0x18 ;  /* 0x0000000405067291 */ /* 0x002fc6000f8ec0ff */
[----:B------:R-:W-:-:S04]  /*112b0*/  SHF.L.U32 R3, R7, R2, RZ ;  /* 0x0000000207037219 */ /* 0x000fc800000006ff */
[----:B------:R-:W-:Y:S02]  /*112c0*/  LOP3.LUT R0, R3, R0, RZ, 0xfc, !PT ;  /* 0x0000000003007212 */ /* 0x000fe400078efcff */
[----:B------:R-:W0:Y:S02]  /*112d0*/  LDS R5, [UR6] ;  /* 0x00000006ff057984 */ /* 0x000e240008000800 */
[C---:B------:R-:W-:Y:S02]  /*112e0*/  LOP3.LUT R2, R0.reuse, 0xffff, RZ, 0xc0, !PT ;  /* 0x0000ffff00027812 */ /* 0x040fe400078ec0ff */
[----:B0-----:R-:W-:-:S04]  /*112f0*/  LOP3.LUT R3, R0, 0xffff, R5, 0x80, !PT ;  /* 0x0000ffff00037812 */ /* 0x001fc800078e8005 */
[----:B------:R-:W-:-:S13]  /*11300*/  ISETP.NE.AND P0, PT, R3, R2, PT ;  /* 0x000000020300720c */ /* 0x000fda0003f05270 */
[----:B------:R-:W-:Y:S05]  /*11310*/  @P0 BRA `(.L_x_14) ;  /* 0x0000000000500947 */ /* 0x000fea0003800000 */
[----:B------:R-:W-:Y:S02]  /*11320*/  SHF.R.U32.HI R5, RZ, 0x10, R5 ;  /* 0x00000010ff057819 */ /* 0x000fe40000011605 */
[----:B------:R-:W-:-:S04]  /*11330*/  SHF.R.U32.HI R2, RZ, 0x10, R0 ;  /* 0x00000010ff027819 */ /* 0x000fc80000011600 */
[----:B------:R-:W-:-:S04]  /*11340*/  LOP3.LUT R5, R5, R2, RZ, 0xc0, !PT ;  /* 0x0000000205057212 */ /* 0x000fc800078ec0ff */
[----:B------:R-:W-:-:S13]  /*11350*/  ISETP.NE.AND P0, PT, R5, R2, PT ;  /* 0x000000020500720c */ /* 0x000fda0003f05270 */
[----:B------:R-:W-:Y:S05]  /*11360*/  @P0 BRA `(.L_x_15) ;  /* 0x0000000000300947 */ /* 0x000fea0003800000 */
[----:B------:R-:W-:Y:S01]  /*11370*/  R2UR UR4, R0 ;  /* 0x00000000000472ca */ /* 0x000fe200000e0000 */
[----:B------:R-:W-:Y:S01]  /*11380*/  VOTEU.ANY UR5, UPT, PT ;  /* 0x0000000000057886 */ /* 0x000fe200038e0100 */
[----:B------:R-:W0:Y:S01]  /*11390*/  S2R R0, SR_LANEID ;  /* 0x0000000000007919 */ /* 0x000e220000000000 */
[----:B------:R-:W-:-:S10]  /*113a0*/  UFLO.U32 UR5, UR5 ;  /* 0x00000005000572bd */ /* 0x000fd400080e0000 */
[----:B------:R-:W-:-:S06]  /*113b0*/  ULOP3.LUT UR4, URZ, UR4, URZ, 0x33, !UPT ;  /* 0x00000004ff047292 */ /* 0x000fcc000f8e33ff */
[----:B------:R-:W-:-:S04]  /*113c0*/  IMAD.U32 R2, RZ, RZ, UR4 ;  /* 0x00000004ff027e24 */ /* 0x000fc8000f8e00ff */
[----:B------:R-:W1:Y:S02]  /*113d0*/  REDUX UR7, R2 ;  /* 0x00000000020773c4 */ /* 0x000e640000000000 */
[----:B------:R2:W-:Y:S01]  /*113e0*/  UTCATOMSWS.AND URZ, UR4 ;  /* 0x0000000400ff79e3 */ /* 0x0005e20008000000 */
[----:B0-----:R-:W-:Y:S01]  /*113f0*/  ISETP.EQ.U32.AND P0, PT, R0, UR5, PT ;  /* 0x0000000500007c0c */ /* 0x001fe2000bf02070 */
[----:B-1----:R-:W-:-:S12]  /*11400*/  IMAD.U32 R0, RZ, RZ, UR7 ;  /* 0x00000007ff007e24 */ /* 0x002fd8000f8e00ff */
[----:B------:R2:W-:Y:S01]  /*11410*/  @P0 ATOMS.AND RZ, [UR6], R0 ;  /* 0x00000000ffff098c */ /* 0x0005e2000a800006 */
[----:B------:R-:W-:Y:S05]  /*11420*/  BRA `(.L_x_13) ;  /* 0x0000000000147947 */ /* 0x000fea0003800000 */
.L_x_15:
[----:B------:R-:W-:-:S07]  /*11430*/  MOV R2, 0x11450 ;  /* 0x0001145000027802 */ /* 0x000fce0000000f00 */
[----:B------:R-:W-:Y:S05]  /*11440*/  CALL.REL.NOINC `($__internal_0_$__cuda_sm10x_tcgen05_guardrail_trap_col_being_dealloced_not_returned_by_alloc) ;  /* 0x00000000002c7944 */ /* 0x000fea0003c00000 */
[----:B------:R-:W-:Y:S05]  /*11450*/  BRA `(.L_x_13) ;  /* 0x0000000000087947 */ /* 0x000fea0003800000 */
.L_x_14:
[----:B------:R-:W-:-:S07]  /*11460*/  MOV R2, 0x11480 ;  /* 0x0001148000027802 */ /* 0x000fce0000000f00 */
[----:B------:R-:W-:Y:S05]  /*11470*/  CALL.REL.NOINC `($__internal_2_$__cuda_sm10x_tcgen05_guardrail_trap_unallocated_columns_being_dealloced) ;  /* 0x0000000000387944 */ /* 0x000fea0003c00000 */
.L_x_13:
[----:B------:R-:W-:Y:S01]  /*11480*/  NOP ;  /* 0x0000000000007918 */ /* 0x000fe20000000000 */
[----:B--2---:R-:W-:Y:S05]  /*11490*/  EXIT ;  /* 0x000000000000794d */ /* 0x004fea0003800000 */
.L_x_8:
[----:B------:R-:W0:Y:S02]  /*114a0*/  SYNCS.PHASECHK.TRANS64.TRYWAIT P3, [UR6], R101 ;  /* 0x00000065ff0075a7 */ /* 0x000e240008061106 */
[----:B0-----:R-:W-:Y:S05]  /*114b0*/  @!P3 BRA `(.L_x_8) ;  /* 0xfffffffc00f8b947 */ /* 0x001fea000383ffff */
[----:B------:R-:W-:Y:S05]  /*114c0*/  BRA `(.L_x_16) ;  /* 0xffffffa400387947 */ /* 0x000fea000383ffff */
.L_x_12:
[----:B------:R-:W1:Y:S02]  /*114d0*/  SYNCS.PHASECHK.TRANS64.TRYWAIT P0, [UR6], R2 ;  /* 0x00000002ff0075a7 */ /* 0x000e640008001106 */
[----:B-1----:R-:W-:Y:S05]  /*114e0*/  @!P0 BRA `(.L_x_12) ;  /* 0xfffffffc00f88947 */ /* 0x002fea000383ffff */
[----:B------:R-:W-:Y:S05]  /*114f0*/  BRA `(.L_x_11) ;  /* 0xffffffe400b87947 */ /* 0x000fea000383ffff */
        .weak           $__internal_0_$__cuda_sm10x_tcgen05_guardrail_trap_col_being_dealloced_not_returned_by_alloc
        .type           $__internal_0_$__cuda_sm10x_tcgen05_guardrail_trap_col_being_dealloced_not_returned_by_alloc,@function
        .size           $__internal_0_$__cuda_sm10x_tcgen05_guardrail_trap_col_being_dealloced_not_returned_by_alloc,($__internal_1_$__cuda_sm10x_tcgen05_guardrail_trap_phase_invalid_during_alloc - $__internal_0_$__cuda_sm10x_tcgen05_guardrail_trap_col_being_dealloced_not_returned_by_alloc)
$__internal_0_$__cuda_sm10x_tcgen05_guardrail_trap_col_being_dealloced_not_returned_by_alloc:
[----:B------:R-:W-:Y:S05]  /*11500*/  BPT.TRAP 0x1 ;  /* 0x000000040000795c */ /* 0x000fea0000300000 */
[----:B------:R-:W-:-:S04]  /*11510*/  IMAD.MOV.U32 R3, RZ, RZ, 0x0 ;  /* 0x00000000ff037424 */ /* 0x000fc800078e00ff */
[----:B------:R-:W-:Y:S05]  /*11520*/  RET.REL.NODEC R2 `(matmul_kernel) ;  /* 0xfffffee802b47950 */ /* 0x000fea0003c3ffff */
        .weak           $__internal_1_$__cuda_sm10x_tcgen05_guardrail_trap_phase_invalid_during_alloc
        .type           $__internal_1_$__cuda_sm10x_tcgen05_guardrail_trap_phase_invalid_during_alloc,@function
        .size           $__internal_1_$__cuda_sm10x_tcgen05_guardrail_trap_phase_invalid_during_alloc,($__internal_2_$__cuda_sm10x_tcgen05_guardrail_trap_unallocated_columns_being_dealloced - $__internal_1_$__cuda_sm10x_tcgen05_guardrail_trap_phase_invalid_during_alloc)
$__internal_1_$__cuda_sm10x_tcgen05_guardrail_trap_phase_invalid_during_alloc:
[----:B------:R-:W-:Y:S05]  /*11530*/  BPT.TRAP 0x1 ;  /* 0x000000040000795c */ /* 0x000fea0000300000 */
[----:B------:R-:W-:-:S04]  /*11540*/  IMAD.MOV.U32 R3, RZ, RZ, 0x0 ;  /* 0x00000000ff037424 */ /* 0x000fc800078e00ff */
[----:B------:R-:W-:Y:S05]  /*11550*/  RET.REL.NODEC R2 `(matmul_kernel) ;  /* 0xfffffee802a87950 */ /* 0x000fea0003c3ffff */
        .weak           $__internal_2_$__cuda_sm10x_tcgen05_guardrail_trap_unallocated_columns_being_dealloced
        .type           $__internal_2_$__cuda_sm10x_tcgen05_guardrail_trap_unallocated_columns_being_dealloced,@function
        .size           $__internal_2_$__cuda_sm10x_tcgen05_guardrail_trap_unallocated_columns_being_dealloced,(.L_x_20 - $__internal_2_$__cuda_sm10x_tcgen05_guardrail_trap_unallocated_columns_being_dealloced)
$__internal_2_$__cuda_sm10x_tcgen05_guardrail_trap_unallocated_columns_being_dealloced:
[----:B------:R-:W-:Y:S05]  /*11560*/  BPT.TRAP 0x1 ;  /* 0x000000040000795c */ /* 0x000fea0000300000 */
[----:B------:R-:W-:-:S04]  /*11570*/  IMAD.MOV.U32 R3, RZ, RZ, 0x0 ;  /* 0x00000000ff037424 */ /* 0x000fc800078e00ff */
[----:B------:R-:W-:Y:S05]  /*11580*/  RET.REL.NODEC R2 `(matmul_kernel) ;  /* 0xfffffee8029c7950 */ /* 0x000fea0003c3ffff */
.L_x_17:
[----:B------:R-:W-:-:S00]  /*11590*/  BRA `(.L_x_17) ;  /* 0xfffffffc00fc7947 */ /* 0x000fc0000383ffff */
[----:B------:R-:W-:-:S00]  /*115a0*/  NOP ;  /* 0x0000000000007918 */ /* 0x000fc00000000000 */
        /* <DEDUP_REMOVED lines=13> */
.L_x_20:


//--------------------- .nv.shared.matmul_kernel  --------------------------
	.section	.nv.shared.matmul_kernel,"aw",@nobits
	.sectionflags	@""
	.align	16
	.zero		1024


//--------------------- .nv.shared.reserved.0     --------------------------
	.section	.nv.shared.reserved.0,"aw",@nobits
	.align	8
	.weak		__nv_reservedSMEM_offset_0_alias
	.size		__nv_reservedSMEM_offset_0_alias, 0, 64
	.other		__nv_reservedSMEM_offset_0_alias,@"STO_CUDA_RESERVED_SHARED STV_DEFAULT"
__nv_reservedSMEM_offset_0_alias:
	.zero		0
.nv.shared.reserved.0:
	.zero		64
	.weak		__nv_reservedSMEM_allocation_phase
	.type		__nv_reservedSMEM_allocation_phase,@object
	.size		__nv_reservedSMEM_allocation_phase,(.L_0 - __nv_reservedSMEM_allocation_phase)
__nv_reservedSMEM_allocation_phase:
	.zero		1
.L_0:
	.zero		7
	.weak		__nv_reservedSMEM_devtool_atexit_pc
	.type		__nv_reservedSMEM_devtool_atexit_pc,@object
	.size		__nv_reservedSMEM_devtool_atexit_pc,(__nv_reservedSMEM_allocation_mask - __nv_reservedSMEM_devtool_atexit_pc)
__nv_reservedSMEM_devtool_atexit_pc:
	.zero		8
	.weak		__nv_reservedSMEM_allocation_mask
	.type		__nv_reservedSMEM_allocation_mask,@object
	.size		__nv_reservedSMEM_allocation_mask,(.L_2 - __nv_reservedSMEM_allocation_mask)
__nv_reservedSMEM_allocation_mask:
	.zero		4
.L_2:


//--------------------- .nv.constant0.matmul_kernel --------------------------
	.section	.nv.constant0.matmul_kernel,"a",@progbits
	.sectionflags	@""
	.align	4
.nv.constant0.matmul_kernel:
	.zero		976


//--------------------- SYMBOLS --------------------------

	.type		.nv.reservedSmem.offset0,@object
	.size		.nv.reservedSmem.offset0,0x4
	.type		.nv.reservedSmem.cap,@object
	.size		.nv.reservedSmem.cap,0x4
